def matmul_kernel(
    a_ptr,
    b_ptr,
    c_ptr,
    M,
    N,
    K,
    stride_am,
    stride_ak,
    stride_bk,
    stride_bn,
    stride_cm,
    stride_cn,
    BLOCK_M: tl.constexpr,
    BLOCK_N: tl.constexpr,
    BLOCK_K: tl.constexpr,
    GROUP_M: tl.constexpr,
):
    pid = tl.program_id(axis=0)
    num_pid_m = tl.cdiv(M, BLOCK_M)
    num_pid_n = tl.cdiv(N, BLOCK_N)
    num_pid_in_group = GROUP_M * num_pid_n
    group_id = pid // num_pid_in_group
    first_pid_m = group_id * GROUP_M
    group_size_m = min(num_pid_m - first_pid_m, GROUP_M)
    pid_m = first_pid_m + ((pid % num_pid_in_group) % group_size_m)
    pid_n = (pid % num_pid_in_group) // group_size_m

    offs_am = (pid_m * BLOCK_M + tl.arange(0, BLOCK_M)) % M
    offs_bn = (pid_n * BLOCK_N + tl.arange(0, BLOCK_N)) % N
    offs_k = tl.arange(0, BLOCK_K)
    a_ptrs = a_ptr + offs_am[:, None] * stride_am + offs_k[None, :] * stride_ak
    b_ptrs = b_ptr + offs_k[:, None] * stride_bk + offs_bn[None, :] * stride_bn

    acc = tl.zeros((BLOCK_M, BLOCK_N), dtype=tl.float32)
    for kk in range(0, tl.cdiv(K, BLOCK_K)):
        a = tl.load(a_ptrs, mask=offs_k[None, :] < K - kk * BLOCK_K, other=0.0)
        b = tl.load(b_ptrs, mask=offs_k[:, None] < K - kk * BLOCK_K, other=0.0)
        acc = tl.dot(a, b, acc)
        a_ptrs += BLOCK_K * stride_ak
        b_ptrs += BLOCK_K * stride_bk

    c = acc.to(c_ptr.dtype.element_ty)
    offs_cm = pid_m * BLOCK_M + tl.arange(0, BLOCK_M)
    offs_cn = pid_n * BLOCK_N + tl.arange(0, BLOCK_N)
    c_ptrs = c_ptr + offs_cm[:, None] * stride_cm + offs_cn[None, :] * stride_cn
    mask = (offs_cm[:, None] < M) & (offs_cn[None, :] < N)
    tl.store(c_ptrs, c, mask=mask)

# config = {"BLOCK_K": 32, "BLOCK_M": 64, "BLOCK_N": 64, "GROUP_M": 8, "arch": "sm_80", "dtype": "fp32", "num_ctas": 1, "num_stages": 6, "num_warps": 4}
# arch = sm_80


// ===== COMPILED SASS (sm_80) =====

	.target	sm_80

	.elftype	@"ET_EXEC"


//--------------------- .note.nv.tkinfo           --------------------------
	.section	.note.nv.tkinfo,"",@"SHT_NOTE"
	.sectionflags	@"SHF_NOTE_NV_TKINFO"
	.tkinfo
        /*0018*/ 	.word	0x00000002
        /*0030*/ 	.string	""
        /*0030*/ 	.string	"ptxas"
        /*0030*/ 	.string	"Cuda compilation tools, release 13.0, V13.0.88"
        /*0030*/ 	.string	"Build cuda_13.0.r13.0/compiler.36424714_0"
        /*0030*/ 	.string	"-v  -suppress-debug-info  -lineinfo  -arch sm_80 "



//--------------------- .note.nv.cuinfo           --------------------------
	.section	.note.nv.cuinfo,"",@"SHT_NOTE"
	.sectionflags	@"SHF_NOTE_NV_CUINFO"
        /*0018*/ 	.short	0x0002
        /*001a*/ 	.short	0x0050
        /*001c*/ 	.short	0x0082
	.zero		2


//--------------------- .nv.info                  --------------------------
	.section	.nv.info,"",@"SHT_CUDA_INFO"
	.align	4


	//----- nvinfo : EIATTR_REGCOUNT
	.align		4
        /*0000*/ 	.byte	0x04, 0x2f
        /*0002*/ 	.short	(.L_1 - .L_0)
	.align		4
.L_0:
        /*0004*/ 	.word	index@(matmul_kernel)
        /*0008*/ 	.word	0x000000a8


	//----- nvinfo : EIATTR_FRAME_SIZE
	.align		4
.L_1:
        /*000c*/ 	.byte	0x04, 0x11
        /*000e*/ 	.short	(.L_3 - .L_2)
	.align		4
.L_2:
        /*0010*/ 	.word	index@(matmul_kernel)
        /*0014*/ 	.word	0x00000000


	//----- nvinfo : EIATTR_MIN_STACK_SIZE
	.align		4
.L_3:
        /*0018*/ 	.byte	0x04, 0x12
        /*001a*/ 	.short	(.L_5 - .L_4)
	.align		4
.L_4:
        /*001c*/ 	.word	index@(matmul_kernel)
        /*0020*/ 	.word	0x00000000
.L_5:


//--------------------- .nv.info.matmul_kernel    --------------------------
	.section	.nv.info.matmul_kernel,"",@"SHT_CUDA_INFO"
	.sectionflags	@""
	.align	4


	//----- nvinfo : EIATTR_CUDA_API_VERSION
	.align		4
        /*0000*/ 	.byte	0x04, 0x37
        /*0002*/ 	.short	(.L_7 - .L_6)
.L_6:
        /*0004*/ 	.word	0x00000082


	//----- nvinfo : EIATTR_SW2861232_WAR
	.align		4
.L_7:
        /*0008*/ 	.byte	0x01, 0x35
	.zero		2


	//----- nvinfo : EIATTR_PARAM_CBANK
	.align		4
        /*000c*/ 	.byte	0x04, 0x0a
        /*000e*/ 	.short	(.L_9 - .L_8)
	.align		4
.L_8:
        /*0010*/ 	.word	index@(.nv.constant0.matmul_kernel)
        /*0014*/ 	.short	0x0160
        /*0016*/ 	.short	0x0050


	//----- nvinfo : EIATTR_CBANK_PARAM_SIZE
	.align		4
.L_9:
        /*0018*/ 	.byte	0x03, 0x19
        /*001a*/ 	.short	0x0050


	//----- nvinfo : EIATTR_KPARAM_INFO
	.align		4
        /*001c*/ 	.byte	0x04, 0x17
        /*001e*/ 	.short	(.L_11 - .L_10)
.L_10:
        /*0020*/ 	.word	0x00000000
        /*0024*/ 	.short	0x000d
        /*0026*/ 	.short	0x0048
        /*0028*/ 	.byte	0x00, 0xf4, 0x21, 0x00


	//----- nvinfo : EIATTR_KPARAM_INFO
	.align		4
.L_11:
        /*002c*/ 	.byte	0x04, 0x17
        /*002e*/ 	.short	(.L_13 - .L_12)
.L_12:
        /*0030*/ 	.word	0x00000000
        /*0034*/ 	.short	0x000c
        /*0036*/ 	.short	0x0040
        /*0038*/ 	.byte	0x00, 0xf4, 0x21, 0x00


	//----- nvinfo : EIATTR_KPARAM_INFO
	.align		4
.L_13:
        /*003c*/ 	.byte	0x04, 0x17
        /*003e*/ 	.short	(.L_15 - .L_14)
.L_14:
        /*0040*/ 	.word	0x00000000
        /*0044*/ 	.short	0x000b
        /*0046*/ 	.short	0x0038
        /*0048*/ 	.byte	0x00, 0xf0, 0x11, 0x00


	//----- nvinfo : EIATTR_KPARAM_INFO
	.align		4
.L_15:
        /*004c*/ 	.byte	0x04, 0x17
        /*004e*/ 	.short	(.L_17 - .L_16)
.L_16:
        /*0050*/ 	.word	0x00000000
        /*0054*/ 	.short	0x000a
        /*0056*/ 	.short	0x0034
        /*0058*/ 	.byte	0x00, 0xf0, 0x11, 0x00


	//----- nvinfo : EIATTR_KPARAM_INFO
	.align		4
.L_17:
        /*005c*/ 	.byte	0x04, 0x17
        /*005e*/ 	.short	(.L_19 - .L_18)
.L_18:
        /*0060*/ 	.word	0x00000000
        /*0064*/ 	.short	0x0009
        /*0066*/ 	.short	0x0030
        /*0068*/ 	.byte	0x00, 0xf0, 0x11, 0x00


	//----- nvinfo : EIATTR_KPARAM_INFO
	.align		4
.L_19:
        /*006c*/ 	.byte	0x04, 0x17
        /*006e*/ 	.short	(.L_21 - .L_20)
.L_20:
        /*0070*/ 	.word	0x00000000
        /*0074*/ 	.short	0x0008
        /*0076*/ 	.short	0x002c
        /*0078*/ 	.byte	0x00, 0xf0, 0x11, 0x00


	//----- nvinfo : EIATTR_KPARAM_INFO
	.align		4
.L_21:
        /*007c*/ 	.byte	0x04, 0x17
        /*007e*/ 	.short	(.L_23 - .L_22)
.L_22:
        /*0080*/ 	.word	0x00000000
        /*0084*/ 	.short	0x0007
        /*0086*/ 	.short	0x0028
        /*0088*/ 	.byte	0x00, 0xf0, 0x11, 0x00


	//----- nvinfo : EIATTR_KPARAM_INFO
	.align		4
.L_23:
        /*008c*/ 	.byte	0x04, 0x17
        /*008e*/ 	.short	(.L_25 - .L_24)
.L_24:
        /*0090*/ 	.word	0x00000000
        /*0094*/ 	.short	0x0006
        /*0096*/ 	.short	0x0024
        /*0098*/ 	.byte	0x00, 0xf0, 0x11, 0x00


	//----- nvinfo : EIATTR_KPARAM_INFO
	.align		4
.L_25:
        /*009c*/ 	.byte	0x04, 0x17
        /*009e*/ 	.short	(.L_27 - .L_26)
.L_26:
        /*00a0*/ 	.word	0x00000000
        /*00a4*/ 	.short	0x0005
        /*00a6*/ 	.short	0x0020
        /*00a8*/ 	.byte	0x00, 0xf0, 0x11, 0x00


	//----- nvinfo : EIATTR_KPARAM_INFO
	.align		4
.L_27:
        /*00ac*/ 	.byte	0x04, 0x17
        /*00ae*/ 	.short	(.L_29 - .L_28)
.L_28:
        /*00b0*/ 	.word	0x00000000
        /*00b4*/ 	.short	0x0004
        /*00b6*/ 	.short	0x001c
        /*00b8*/ 	.byte	0x00, 0xf0, 0x11, 0x00


	//----- nvinfo : EIATTR_KPARAM_INFO
	.align		4
.L_29:
        /*00bc*/ 	.byte	0x04, 0x17
        /*00be*/ 	.short	(.L_31 - .L_30)
.L_30:
        /*00c0*/ 	.word	0x00000000
        /*00c4*/ 	.short	0x0003
        /*00c6*/ 	.short	0x0018
        /*00c8*/ 	.byte	0x00, 0xf0, 0x11, 0x00


	//----- nvinfo : EIATTR_KPARAM_INFO
	.align		4
.L_31:
        /*00cc*/ 	.byte	0x04, 0x17
        /*00ce*/ 	.short	(.L_33 - .L_32)
.L_32:
        /*00d0*/ 	.word	0x00000000
        /*00d4*/ 	.short	0x0002
        /*00d6*/ 	.short	0x0010
        /*00d8*/ 	.byte	0x00, 0xf4, 0x21, 0x00


	//----- nvinfo : EIATTR_KPARAM_INFO
	.align		4
.L_33:
        /*00dc*/ 	.byte	0x04, 0x17
        /*00de*/ 	.short	(.L_35 - .L_34)
.L_34:
        /*00e0*/ 	.word	0x00000000
        /*00e4*/ 	.short	0x0001
        /*00e6*/ 	.short	0x0008
        /*00e8*/ 	.byte	0x00, 0xf4, 0x21, 0x00


	//----- nvinfo : EIATTR_KPARAM_INFO
	.align		4
.L_35:
        /*00ec*/ 	.byte	0x04, 0x17
        /*00ee*/ 	.short	(.L_37 - .L_36)
.L_36:
        /*00f0*/ 	.word	0x00000000
        /*00f4*/ 	.short	0x0000
        /*00f6*/ 	.short	0x0000
        /*00f8*/ 	.byte	0x00, 0xf4, 0x21, 0x00


	//----- nvinfo : EIATTR_MAXREG_COUNT
	.align		4
.L_37:
        /*00fc*/ 	.byte	0x03, 0x1b
        /*00fe*/ 	.short	0x00ff


	//----- nvinfo : EIATTR_NUM_BARRIERS
	.align		4
        /*0100*/ 	.byte	0x02, 0x4c
        /*0102*/ 	.byte	0x01
	.zero		1


	//----- nvinfo : EIATTR_MERCURY_ISA_VERSION
	.align		4
        /*0104*/ 	.byte	0x03, 0x5f
        /*0106*/ 	.short	0x0000


	//----- nvinfo : EIATTR_EXIT_INSTR_OFFSETS
	.align		4
        /*0108*/ 	.byte	0x04, 0x1c
        /*010a*/ 	.short	(.L_39 - .L_38)


	//   ....[0]....
.L_38:
        /*010c*/ 	.word	0x000071d0


	//   ....[1]....
        /*0110*/ 	.word	0x000071f0


	//----- nvinfo : EIATTR_REQNTID
	.align		4
.L_39:
        /*0114*/ 	.byte	0x04, 0x10
        /*0116*/ 	.short	(.L_41 - .L_40)
.L_40:
        /*0118*/ 	.word	0x00000080
        /*011c*/ 	.word	0x00000001
        /*0120*/ 	.word	0x00000001
.L_41:


//--------------------- .nv.callgraph             --------------------------
	.section	.nv.callgraph,"",@"SHT_CUDA_CALLGRAPH"
	.align	4
	.sectionentsize	8
	.align		4
        /*0000*/ 	.word	0x00000000
	.align		4
        /*0004*/ 	.word	0xffffffff
	.align		4
        /*0008*/ 	.word	0x00000000
	.align		4
        /*000c*/ 	.word	0xfffffffe
	.align		4
        /*0010*/ 	.word	0x00000000
	.align		4
        /*0014*/ 	.word	0xfffffffd
	.align		4
        /*0018*/ 	.word	0x00000000
	.align		4
        /*001c*/ 	.word	0xfffffffc


//--------------------- .nv.rel.action            --------------------------
	.section	.nv.rel.action,"",@"SHT_CUDA_RELOCINFO"
	.align	8
	.sectionentsize	8
        /*0000*/ 	.byte	0x73, 0x00, 0x00, 0x00, 0x00, 0x00, 0x00, 0x00, 0x00, 0x00, 0x00, 0x11, 0x25, 0x00, 0x05, 0x36


//--------------------- .nv.constant0.matmul_kernel --------------------------
	.section	.nv.constant0.matmul_kernel,"a",@progbits
	.sectionflags	@""
	.align	4
.nv.constant0.matmul_kernel:
	.zero		432


//--------------------- .text.matmul_kernel       --------------------------
	.section	.text.matmul_kernel,"ax",@progbits
	.sectioninfo	@"SHI_REGISTERS=168"
	.align	128
        .global         matmul_kernel
        .type           matmul_kernel,@function
        .size           matmul_kernel,(.L_x_4 - matmul_kernel)
        .other          matmul_kernel,@"STO_CUDA_ENTRY STV_DEFAULT"
matmul_kernel:
.text.matmul_kernel:
[----:B------:R-:W-:Y:S02]  /*0000*/  IMAD.MOV.U32 R1, RZ, RZ, c[0x0][0x28] ;  /* 0x00000a00ff017624 */ /* 0x000fe400078e00ff */
[----:B------:R-:W-:Y:S01]  /*0010*/  IMAD.MOV.U32 R5, RZ, RZ, 0x3f ;  /* 0x0000003fff057424 */ /* 0x000fe200078e00ff */
[----:B------:R-:W1:Y:S01]  /*0020*/  S2R R7, SR_CTAID.X ;  /* 0x0000000000077919 */ /* 0x000e620000002500 */
[----:B------:R-:W-:Y:S01]  /*0030*/  IMAD.MOV.U32 R143, RZ, RZ, c[0x0][0x188] ;  /* 0x00006200ff8f7624 */ /* 0x000fe200078e00ff */
[----:B------:R-:W-:Y:S01]  /*0040*/  ULDC.64 UR8, c[0x0][0x118] ;  /* 0x0000460000087ab9 */ /* 0x000fe20000000a00 */
[----:B------:R-:W-:Y:S01]  /*0050*/  IMAD.MOV.U32 R136, RZ, RZ, 0x1f ;  /* 0x0000001fff887424 */ /* 0x000fe200078e00ff */
[----:B------:R-:W-:Y:S01]  /*0060*/  IADD3 R0, R5, c[0x0][0x17c], RZ ;  /* 0x00005f0005007a10 */ /* 0x000fe20007ffe0ff */
[----:B------:R-:W2:Y:S01]  /*0070*/  S2R R129, SR_TID.X ;  /* 0x0000000000817919 */ /* 0x000ea20000002100 */
[----:B------:R-:W-:Y:S01]  /*0080*/  ULDC UR5, c[0x0][0x180] ;  /* 0x0000600000057ab9 */ /* 0x000fe20000000800 */
[----:B------:R-:W-:Y:S01]  /*0090*/  IMAD.MOV.U32 R141, RZ, RZ, c[0x0][0x18c] ;  /* 0x00006300ff8d7624 */ /* 0x000fe200078e00ff */
[----:B------:R-:W-:Y:S01]  /*00a0*/  SHF.R.S32.HI R3, RZ, 0x1f, R0 ;  /* 0x0000001fff037819 */ /* 0x000fe20000011400 */
[----:B------:R-:W-:Y:S01]  /*00b0*/  UIADD3 UR4, UR5, -0x20, URZ ;  /* 0xffffffe005047890 */ /* 0x000fe2000fffe03f */
[----:B------:R-:W-:Y:S01]  /*00c0*/  IADD3 R136, R136, c[0x0][0x180], RZ ;  /* 0x0000600088887a10 */ /* 0x000fe20007ffe0ff */
[----:B------:R-:W-:Y:S01]  /*00d0*/  UIADD3 UR6, UR5, -0x40, URZ ;  /* 0xffffffc005067890 */ /* 0x000fe2000fffe03f */
[----:B------:R-:W-:Y:S01]  /*00e0*/  LEA.HI R3, R3, R0, RZ, 0x6 ;  /* 0x0000000003037211 */ /* 0x000fe200078f30ff */
[----:B------:R-:W-:-:S03]  /*00f0*/  IMAD.SHL.U32 R141, R141, 0x20, RZ ;  /* 0x000000208d8d7824 */ /* 0x000fc600078e00ff */
[----:B------:R-:W-:-:S05]  /*0100*/  SHF.R.S32.HI R3, RZ, 0x6, R3 ;  /* 0x00000006ff037819 */ /* 0x000fca0000011403 */
[----:B------:R-:W-:Y:S01]  /*0110*/  IMAD.SHL.U32 R4, R3, 0x8, RZ ;  /* 0x0000000803047824 */ /* 0x000fe200078e00ff */
[----:B-1----:R-:W-:-:S04]  /*0120*/  IABS R8, R7 ;  /* 0x0000000700087213 */ /* 0x002fc80000000000 */
[-C--:B------:R-:W-:Y:S02]  /*0130*/  IABS R9, R4.reuse ;  /* 0x0000000400097213 */ /* 0x080fe40000000000 */
[----:B------:R-:W-:Y:S02]  /*0140*/  IABS R10, R4 ;  /* 0x00000004000a7213 */ /* 0x000fe40000000000 */
[----:B------:R-:W1:Y:S01]  /*0150*/  I2F.RP R0, R9 ;  /* 0x0000000900007306 */ /* 0x000e620000209400 */
[--C-:B--2---:R-:W-:Y:S02]  /*0160*/  SHF.R.S32.HI R144, RZ, 0x6, R129.reuse ;  /* 0x00000006ff907819 */ /* 0x104fe40000011481 */
[----:B------:R-:W-:Y:S02]  /*0170*/  LOP3.LUT R161, R129, 0x7f, RZ, 0xc0, !PT ;  /* 0x0000007f81a17812 */ /* 0x000fe400078ec0ff */
[----:B------:R-:W-:Y:S02]  /*0180*/  SGXT R144, R144, 0x1 ;  /* 0x000000019090781a */ /* 0x000fe40000000200 */
[----:B------:R-:W-:Y:S01]  /*0190*/  SHF.R.U32.HI R162, RZ, 0x6, R129 ;  /* 0x00000006ffa27819 */ /* 0x000fe20000011681 */
[----:B------:R-:W-:Y:S01]  /*01a0*/  IMAD.SHL.U32 R140, R161, 0x4, RZ ;  /* 0x00000004a18c7824 */ /* 0x000fe200078e00ff */
[----:B------:R-:W-:-:S02]  /*01b0*/  LOP3.LUT R145, R129, 0x1f, RZ, 0xc0, !PT ;  /* 0x0000001f81917812 */ /* 0x000fc400078ec0ff */
[----:B------:R-:W-:-:S03]  /*01c0*/  SGXT.U32 R162, R162, 0x1 ;  /* 0x00000001a2a2781a */ /* 0x000fc60000000000 */
[----:B------:R-:W-:Y:S01]  /*01d0*/  IMAD R89, R145, c[0x0][0x18c], RZ ;  /* 0x0000630091597a24 */ /* 0x000fe200078e02ff */
[C---:B------:R-:W-:Y:S01]  /*01e0*/  LOP3.LUT R159, R162.reuse, 0x4, RZ, 0xfc, !PT ;  /* 0x00000004a29f7812 */ /* 0x040fe200078efcff */
[----:B-1----:R-:W1:Y:S01]  /*01f0*/  MUFU.RCP R0, R0 ;  /* 0x0000000000007308 */ /* 0x002e620000001000 */
[C---:B------:R-:W-:Y:S02]  /*0200*/  LOP3.LUT R157, R162.reuse, 0x8, RZ, 0xfc, !PT ;  /* 0x00000008a29d7812 */ /* 0x040fe400078efcff */
[C---:B------:R-:W-:Y:S02]  /*0210*/  LOP3.LUT R155, R162.reuse, 0xc, RZ, 0xfc, !PT ;  /* 0x0000000ca29b7812 */ /* 0x040fe400078efcff */
[C---:B------:R-:W-:Y:S02]  /*0220*/  LOP3.LUT R153, R162.reuse, 0x10, RZ, 0xfc, !PT ;  /* 0x00000010a2997812 */ /* 0x040fe400078efcff */
[C---:B------:R-:W-:Y:S02]  /*0230*/  LOP3.LUT R151, R162.reuse, 0x14, RZ, 0xfc, !PT ;  /* 0x00000014a2977812 */ /* 0x040fe400078efcff */
[----:B------:R-:W-:-:S02]  /*0240*/  LOP3.LUT R149, R162, 0x18, RZ, 0xfc, !PT ;  /* 0x00000018a2957812 */ /* 0x000fc400078efcff */
[C---:B------:R-:W-:Y:S02]  /*0250*/  LOP3.LUT R147, R162.reuse, 0x1c, RZ, 0xfc, !PT ;  /* 0x0000001ca2937812 */ /* 0x040fe400078efcff */
[C---:B------:R-:W-:Y:S02]  /*0260*/  LOP3.LUT R160, R162.reuse, 0x2, RZ, 0xfc, !PT ;  /* 0x00000002a2a07812 */ /* 0x040fe400078efcff */
[----:B------:R-:W-:Y:S02]  /*0270*/  LOP3.LUT R158, R162, 0x6, RZ, 0xfc, !PT ;  /* 0x00000006a29e7812 */ /* 0x000fe400078efcff */
[----:B-1----:R-:W-:Y:S01]  /*0280*/  IADD3 R2, R0, 0xffffffe, RZ ;  /* 0x0ffffffe00027810 */ /* 0x002fe20007ffe0ff */
[----:B------:R-:W-:Y:S01]  /*0290*/  IMAD.MOV R0, RZ, RZ, -R10 ;  /* 0x000000ffff007224 */ /* 0x000fe200078e0a0a */
[C---:B------:R-:W-:Y:S02]  /*02a0*/  LOP3.LUT R156, R162.reuse, 0xa, RZ, 0xfc, !PT ;  /* 0x0000000aa29c7812 */ /* 0x040fe400078efcff */
[----:B------:R1:W2:Y:S01]  /*02b0*/  F2I.FTZ.U32.TRUNC.NTZ R3, R2 ;  /* 0x0000000200037305 */ /* 0x0002a2000021f000 */
[----:B------:R-:W-:-:S02]  /*02c0*/  LOP3.LUT R154, R162, 0xe, RZ, 0xfc, !PT ;  /* 0x0000000ea29a7812 */ /* 0x000fc400078efcff */
[C---:B------:R-:W-:Y:S02]  /*02d0*/  LOP3.LUT R152, R162.reuse, 0x12, RZ, 0xfc, !PT ;  /* 0x00000012a2987812 */ /* 0x040fe400078efcff */
[C---:B------:R-:W-:Y:S02]  /*02e0*/  LOP3.LUT R150, R162.reuse, 0x16, RZ, 0xfc, !PT ;  /* 0x00000016a2967812 */ /* 0x040fe400078efcff */
[C---:B------:R-:W-:Y:S01]  /*02f0*/  LOP3.LUT R148, R162.reuse, 0x1a, RZ, 0xfc, !PT ;  /* 0x0000001aa2947812 */ /* 0x040fe200078efcff */
[----:B-1----:R-:W-:Y:S01]  /*0300*/  IMAD.MOV.U32 R2, RZ, RZ, RZ ;  /* 0x000000ffff027224 */ /* 0x002fe200078e00ff */
[----:B------:R-:W-:Y:S01]  /*0310*/  LOP3.LUT R146, R162, 0x1e, RZ, 0xfc, !PT ;  /* 0x0000001ea2927812 */ /* 0x000fe200078efcff */
[----:B--2---:R-:W-:-:S04]  /*0320*/  IMAD.MOV R6, RZ, RZ, -R3 ;  /* 0x000000ffff067224 */ /* 0x004fc800078e0a03 */
[----:B------:R-:W-:Y:S02]  /*0330*/  IMAD R11, R6, R9, RZ ;  /* 0x00000009060b7224 */ /* 0x000fe400078e02ff */
[----:B------:R-:W-:Y:S02]  /*0340*/  IMAD.MOV.U32 R6, RZ, RZ, R8 ;  /* 0x000000ffff067224 */ /* 0x000fe400078e0008 */
[----:B------:R-:W-:-:S06]  /*0350*/  IMAD.HI.U32 R3, R3, R11, R2 ;  /* 0x0000000b03037227 */ /* 0x000fcc00078e0002 */
[----:B------:R-:W-:-:S04]  /*0360*/  IMAD.HI.U32 R3, R3, R6, RZ ;  /* 0x0000000603037227 */ /* 0x000fc800078e00ff */
[----:B------:R-:W-:-:S05]  /*0370*/  IMAD R0, R3, R0, R6 ;  /* 0x0000000003007224 */ /* 0x000fca00078e0206 */
[----:B------:R-:W-:-:S13]  /*0380*/  ISETP.GT.U32.AND P1, PT, R9, R0, PT ;  /* 0x000000000900720c */ /* 0x000fda0003f24070 */
[----:B------:R-:W-:Y:S01]  /*0390*/  @!P1 IMAD.IADD R0, R0, 0x1, -R9 ;  /* 0x0000000100009824 */ /* 0x000fe200078e0a09 */
[----:B------:R-:W-:Y:S02]  /*03a0*/  @!P1 IADD3 R3, R3, 0x1, RZ ;  /* 0x0000000103039810 */ /* 0x000fe40007ffe0ff */
[----:B------:R-:W-:Y:S02]  /*03b0*/  ISETP.NE.AND P1, PT, R4, RZ, PT ;  /* 0x000000ff0400720c */ /* 0x000fe40003f25270 */
[----:B------:R-:W-:Y:S02]  /*03c0*/  ISETP.GE.U32.AND P0, PT, R0, R9, PT ;  /* 0x000000090000720c */ /* 0x000fe40003f06070 */
[----:B------:R-:W-:-:S04]  /*03d0*/  LOP3.LUT R0, R7, R4, RZ, 0x3c, !PT ;  /* 0x0000000407007212 */ /* 0x000fc800078e3cff */
[----:B------:R-:W-:Y:S02]  /*03e0*/  ISETP.GE.AND P2, PT, R0, RZ, PT ;  /* 0x000000ff0000720c */ /* 0x000fe40003f46270 */
[----:B------:R-:W-:-:S05]  /*03f0*/  IADD3 R0, R5, c[0x0][0x178], RZ ;  /* 0x00005e0005007a10 */ /* 0x000fca0007ffe0ff */
[----:B------:R-:W-:-:S05]  /*0400*/  @P0 IADD3 R3, R3, 0x1, RZ ;  /* 0x0000000103030810 */ /* 0x000fca0007ffe0ff */
[----:B------:R-:W-:Y:S01]  /*0410*/  IMAD.MOV.U32 R2, RZ, RZ, R3 ;  /* 0x000000ffff027224 */ /* 0x000fe200078e0003 */
[----:B------:R-:W-:-:S03]  /*0420*/  SHF.R.S32.HI R3, RZ, 0x1f, R0 ;  /* 0x0000001fff037819 */ /* 0x000fc60000011400 */
[----:B------:R-:W-:Y:S01]  /*0430*/  @!P2 IMAD.MOV R2, RZ, RZ, -R2 ;  /* 0x000000ffff02a224 */ /* 0x000fe200078e0a02 */
[----:B------:R-:W-:Y:S02]  /*0440*/  @!P1 LOP3.LUT R2, RZ, R4, RZ, 0x33, !PT ;  /* 0x00000004ff029212 */ /* 0x000fe400078e33ff */
[----:B------:R-:W-:Y:S02]  /*0450*/  LEA.HI R3, R3, R0, RZ, 0x6 ;  /* 0x0000000003037211 */ /* 0x000fe400078f30ff */
[----:B------:R-:W-:Y:S01]  /*0460*/  IABS R0, c[0x0][0x17c] ;  /* 0x00005f0000007a13 */ /* 0x000fe20000000000 */
[----:B------:R-:W-:Y:S02]  /*0470*/  IMAD.SHL.U32 R14, R2, 0x8, RZ ;  /* 0x00000008020e7824 */ /* 0x000fe400078e00ff */
[----:B------:R-:W-:-:S03]  /*0480*/  IMAD.MOV R2, RZ, RZ, -R2 ;  /* 0x000000ffff027224 */ /* 0x000fc600078e0a02 */
[----:B------:R-:W-:Y:S01]  /*0490*/  LEA.HI.SX32 R3, R3, -R14, 0x1a ;  /* 0x8000000e03037211 */ /* 0x000fe200078fd2ff */
[----:B------:R-:W-:Y:S02]  /*04a0*/  IMAD R16, R4, R2, R7 ;  /* 0x0000000204107224 */ /* 0x000fe400078e0207 */
[----:B------:R-:W-:Y:S01]  /*04b0*/  IMAD.MOV.U32 R2, RZ, RZ, RZ ;  /* 0x000000ffff027224 */ /* 0x000fe200078e00ff */
[----:B------:R-:W-:Y:S01]  /*04c0*/  IMNMX R15, R3, 0x8, PT ;  /* 0x00000008030f7817 */ /* 0x000fe20003800200 */
[----:B------:R-:W1:Y:S01]  /*04d0*/  I2F.RP R7, R0 ;  /* 0x0000000000077306 */ /* 0x000e620000209400 */
[----:B------:R-:W-:Y:S02]  /*04e0*/  IABS R4, R16 ;  /* 0x0000001000047213 */ /* 0x000fe40000000000 */
[----:B------:R-:W-:-:S05]  /*04f0*/  IABS R9, R15 ;  /* 0x0000000f00097213 */ /* 0x000fca0000000000 */
[----:B------:R-:W2:Y:S08]  /*0500*/  I2F.RP R5, R9 ;  /* 0x0000000900057306 */ /* 0x000eb00000209400 */
[----:B-1----:R-:W-:Y:S08]  /*0510*/  MUFU.RCP R7, R7 ;  /* 0x0000000700077308 */ /* 0x002ff00000001000 */
[----:B--2---:R-:W1:Y:S02]  /*0520*/  MUFU.RCP R5, R5 ;  /* 0x0000000500057308 */ /* 0x004e640000001000 */
[----:B-1----:R-:W-:-:S02]  /*0530*/  IADD3 R3, R5, 0xffffffe, RZ ;  /* 0x0ffffffe05037810 */ /* 0x002fc40007ffe0ff */
[----:B------:R-:W-:-:S04]  /*0540*/  IABS R5, R15 ;  /* 0x0000000f00057213 */ /* 0x000fc80000000000 */
[----:B------:R-:W1:Y:S02]  /*0550*/  F2I.FTZ.U32.TRUNC.NTZ R3, R3 ;  /* 0x0000000300037305 */ /* 0x000e64000021f000 */
[----:B-1----:R-:W-:-:S04]  /*0560*/  IMAD.MOV R6, RZ, RZ, -R3 ;  /* 0x000000ffff067224 */ /* 0x002fc800078e0a03 */
[----:B------:R-:W-:-:S04]  /*0570*/  IMAD R11, R6, R9, RZ ;  /* 0x00000009060b7224 */ /* 0x000fc800078e02ff */
[----:B------:R-:W-:-:S04]  /*0580*/  IMAD.HI.U32 R2, R3, R11, R2 ;  /* 0x0000000b03027227 */ /* 0x000fc800078e0002 */
[----:B------:R-:W-:Y:S02]  /*0590*/  IMAD.MOV.U32 R3, RZ, RZ, R4 ;  /* 0x000000ffff037224 */ /* 0x000fe400078e0004 */
[----:B------:R-:W-:Y:S01]  /*05a0*/  IMAD.MOV R4, RZ, RZ, -R5 ;  /* 0x000000ffff047224 */ /* 0x000fe200078e0a05 */
[----:B------:R-:W-:Y:S01]  /*05b0*/  IABS R5, c[0x0][0x178] ;  /* 0x00005e0000057a13 */ /* 0x000fe20000000000 */
[----:B------:R-:W-:-:S03]  /*05c0*/  IMAD.HI.U32 R2, R2, R3, RZ ;  /* 0x0000000302027227 */ /* 0x000fc600078e00ff */
[----:B------:R-:W1:Y:S01]  /*05d0*/  I2F.RP R6, R5 ;  /* 0x0000000500067306 */ /* 0x000e620000209400 */
[----:B------:R-:W-:Y:S01]  /*05e0*/  IMAD R4, R2, R4, R3 ;  /* 0x0000000402047224 */ /* 0x000fe200078e0203 */
[----:B------:R-:W-:Y:S02]  /*05f0*/  IADD3 R3, R7, 0xffffffe, RZ ;  /* 0x0ffffffe07037810 */ /* 0x000fe40007ffe0ff */
[----:B------:R-:W-:Y:S02]  /*0600*/  LOP3.LUT R7, R129, 0x3f, RZ, 0xc0, !PT ;  /* 0x0000003f81077812 */ /* 0x000fe400078ec0ff */
[----:B------:R-:W-:Y:S02]  /*0610*/  ISETP.GT.U32.AND P1, PT, R9, R4, PT ;  /* 0x000000040900720c */ /* 0x000fe40003f24070 */
[----:B------:R-:W2:Y:S01]  /*0620*/  F2I.FTZ.U32.TRUNC.NTZ R3, R3 ;  /* 0x0000000300037305 */ /* 0x000ea2000021f000 */
[----:B------:R-:W-:-:S05]  /*0630*/  IMAD.SHL.U32 R11, R7, 0x4, RZ ;  /* 0x00000004070b7824 */ /* 0x000fca00078e00ff */
[----:B------:R-:W-:Y:S02]  /*0640*/  LOP3.LUT R144, R11, 0x120, R144, 0x78, !PT ;  /* 0x000001200b907812 */ /* 0x000fe400078e7890 */
[----:B-1----:R-:W1:Y:S02]  /*0650*/  MUFU.RCP R6, R6 ;  /* 0x0000000600067308 */ /* 0x002e640000001000 */
[----:B------:R-:W-:Y:S01]  /*0660*/  LOP3.LUT R142, R144, 0x40, RZ, 0x3c, !PT ;  /* 0x00000040908e7812 */ /* 0x000fe200078e3cff */
[----:B------:R-:W-:Y:S01]  /*0670*/  @!P1 IMAD.IADD R4, R4, 0x1, -R9 ;  /* 0x0000000104049824 */ /* 0x000fe200078e0a09 */
[----:B------:R-:W-:Y:S02]  /*0680*/  @!P1 IADD3 R2, R2, 0x1, RZ ;  /* 0x0000000102029810 */ /* 0x000fe40007ffe0ff */
[----:B------:R-:W-:Y:S02]  /*0690*/  ISETP.NE.AND P1, PT, R15, RZ, PT ;  /* 0x000000ff0f00720c */ /* 0x000fe40003f25270 */
[----:B------:R-:W-:Y:S01]  /*06a0*/  ISETP.GE.U32.AND P0, PT, R4, R9, PT ;  /* 0x000000090400720c */ /* 0x000fe20003f06070 */
[----:B--2---:R-:W-:Y:S01]  /*06b0*/  IMAD.MOV R9, RZ, RZ, -R3 ;  /* 0x000000ffff097224 */ /* 0x004fe200078e0a03 */
[----:B------:R-:W-:-:S03]  /*06c0*/  LOP3.LUT R4, R16, R15, RZ, 0x3c, !PT ;  /* 0x0000000f10047212 */ /* 0x000fc600078e3cff */
[----:B------:R-:W-:Y:S01]  /*06d0*/  IMAD R9, R9, R0, RZ ;  /* 0x0000000009097224 */ /* 0x000fe200078e02ff */
[----:B------:R-:W-:Y:S02]  /*06e0*/  ISETP.GE.AND P2, PT, R4, RZ, PT ;  /* 0x000000ff0400720c */ /* 0x000fe40003f46270 */
[----:B------:R-:W-:Y:S02]  /*06f0*/  SHF.R.U32.HI R4, RZ, 0x5, R129 ;  /* 0x00000005ff047819 */ /* 0x000fe40000011681 */
[----:B-1----:R-:W-:Y:S02]  /*0700*/  IADD3 R6, R6, 0xffffffe, RZ ;  /* 0x0ffffffe06067810 */ /* 0x002fe40007ffe0ff */
[----:B------:R-:W-:Y:S02]  /*0710*/  SGXT.U32 R4, R4, 0x2 ;  /* 0x000000020404781a */ /* 0x000fe40000000000 */
[----:B------:R-:W-:-:S05]  /*0720*/  @P0 IADD3 R2, R2, 0x1, RZ ;  /* 0x0000000102020810 */ /* 0x000fca0007ffe0ff */
[----:B------:R-:W-:Y:S02]  /*0730*/  IMAD.MOV.U32 R10, RZ, RZ, R2 ;  /* 0x000000ffff0a7224 */ /* 0x000fe400078e0002 */
[----:B------:R-:W-:Y:S02]  /*0740*/  IMAD.MOV.U32 R2, RZ, RZ, RZ ;  /* 0x000000ffff027224 */ /* 0x000fe400078e00ff */
[----:B------:R-:W-:Y:S01]  /*0750*/  @!P2 IMAD.MOV R10, RZ, RZ, -R10 ;  /* 0x000000ffff0aa224 */ /* 0x000fe200078e0a0a */
[----:B------:R-:W-:Y:S01]  /*0760*/  @!P1 LOP3.LUT R10, RZ, R15, RZ, 0x33, !PT ;  /* 0x0000000fff0a9212 */ /* 0x000fe200078e33ff */
[----:B------:R-:W-:Y:S01]  /*0770*/  IMAD.HI.U32 R9, R3, R9, R2 ;  /* 0x0000000903097227 */ /* 0x000fe200078e0002 */
[----:B------:R-:W-:Y:S01]  /*0780*/  LOP3.LUT R2, R129, 0x60, RZ, 0xc0, !PT ;  /* 0x0000006081027812 */ /* 0x000fe200078ec0ff */
[----:B------:R1:W2:Y:S02]  /*0790*/  F2I.FTZ.U32.TRUNC.NTZ R3, R6 ;  /* 0x0000000600037305 */ /* 0x0002a4000021f000 */
[----:B------:R-:W-:Y:S01]  /*07a0*/  IMAD.SHL.U32 R121, R10, 0x40, RZ ;  /* 0x000000400a797824 */ /* 0x000fe200078e00ff */
[----:B------:R-:W-:Y:S01]  /*07b0*/  SHF.R.U32.HI R11, RZ, 0x1, R2 ;  /* 0x00000001ff0b7819 */ /* 0x000fe20000011602 */
[----:B------:R-:W-:-:S03]  /*07c0*/  IMAD.MOV R10, RZ, RZ, -R10 ;  /* 0x000000ffff0a7224 */ /* 0x000fc600078e0a0a */
[----:B------:R-:W-:Y:S02]  /*07d0*/  LOP3.LUT R8, R121, R4, RZ, 0xfc, !PT ;  /* 0x0000000479087212 */ /* 0x000fe400078efcff */
[----:B------:R-:W-:Y:S02]  /*07e0*/  LOP3.LUT R140, R140, R11, RZ, 0x3c, !PT ;  /* 0x0000000b8c8c7212 */ /* 0x000fe400078e3cff */
[----:B------:R-:W-:Y:S02]  /*07f0*/  IABS R12, R8 ;  /* 0x00000008000c7213 */ /* 0x000fe40000000000 */
[C---:B------:R-:W-:Y:S02]  /*0800*/  LOP3.LUT R21, R8.reuse, 0x3c, RZ, 0xfc, !PT ;  /* 0x0000003c08157812 */ /* 0x040fe400078efcff */
[----:B------:R-:W-:Y:S01]  /*0810*/  LOP3.LUT R18, R8, 0x4, RZ, 0xfc, !PT ;  /* 0x0000000408127812 */ /* 0x000fe200078efcff */
[----:B------:R-:W-:Y:S01]  /*0820*/  IMAD.HI.U32 R2, R9, R12, RZ ;  /* 0x0000000c09027227 */ /* 0x000fe200078e00ff */
[----:B------:R-:W-:-:S02]  /*0830*/  IABS R13, R21 ;  /* 0x00000015000d7213 */ /* 0x000fc40000000000 */
[----:B------:R-:W-:Y:S01]  /*0840*/  LOP3.LUT R20, R8, 0x8, RZ, 0xfc, !PT ;  /* 0x0000000808147812 */ /* 0x000fe200078efcff */
[----:B------:R-:W-:Y:S01]  /*0850*/  IMAD.MOV R11, RZ, RZ, -R2 ;  /* 0x000000ffff0b7224 */ /* 0x000fe200078e0a02 */
[----:B------:R-:W-:Y:S01]  /*0860*/  ISETP.GE.AND P1, PT, R18, RZ, PT ;  /* 0x000000ff1200720c */ /* 0x000fe20003f26270 */
[----:B------:R-:W-:Y:S01]  /*0870*/  IMAD.HI.U32 R4, R9, R13, RZ ;  /* 0x0000000d09047227 */ /* 0x000fe200078e00ff */
[----:B------:R-:W-:Y:S02]  /*0880*/  LOP3.LUT R22, R8, 0x34, RZ, 0xfc, !PT ;  /* 0x0000003408167812 */ /* 0x000fe400078efcff */
[----:B------:R-:W-:Y:S01]  /*0890*/  ISETP.GE.AND P5, PT, R20, RZ, PT ;  /* 0x000000ff1400720c */ /* 0x000fe20003fa6270 */
[----:B------:R-:W-:Y:S01]  /*08a0*/  IMAD R11, R0, R11, R12 ;  /* 0x0000000b000b7224 */ /* 0x000fe200078e020c */
[----:B------:R-:W-:Y:S01]  /*08b0*/  IABS R35, R22 ;  /* 0x0000001600237213 */ /* 0x000fe20000000000 */
[----:B-1----:R-:W-:Y:S01]  /*08c0*/  IMAD.MOV R6, RZ, RZ, -R4 ;  /* 0x000000ffff067224 */ /* 0x002fe200078e0a04 */
[----:B------:R-:W-:Y:S01]  /*08d0*/  LOP3.LUT R138, R140, 0x40, RZ, 0x3c, !PT ;  /* 0x000000408c8a7812 */ /* 0x000fe200078e3cff */
[----:B------:R-:W-:Y:S01]  /*08e0*/  IMAD R4, R15, R10, R16 ;  /* 0x0000000a0f047224 */ /* 0x000fe200078e0210 */
[----:B------:R-:W-:Y:S01]  /*08f0*/  IABS R10, R18 ;  /* 0x00000012000a7213 */ /* 0x000fe20000000000 */
[----:B--2---:R-:W-:Y:S01]  /*0900*/  IMAD.MOV R2, RZ, RZ, -R3 ;  /* 0x000000ffff027224 */ /* 0x004fe200078e0a03 */
[C---:B------:R-:W-:Y:S01]  /*0910*/  ISETP.GT.U32.AND P2, PT, R0.reuse, R11, PT ;  /* 0x0000000b0000720c */ /* 0x040fe20003f44070 */
[----:B------:R-:W-:Y:S01]  /*0920*/  IMAD R13, R0, R6, R13 ;  /* 0x00000006000d7224 */ /* 0x000fe200078e020d */
[----:B------:R-:W-:Y:S01]  /*0930*/  IABS R16, R20 ;  /* 0x0000001400107213 */ /* 0x000fe20000000000 */
[----:B------:R-:W-:Y:S01]  /*0940*/  IMAD.MOV.U32 R12, RZ, RZ, R2 ;  /* 0x000000ffff0c7224 */ /* 0x000fe200078e0002 */
[----:B------:R-:W-:Y:S01]  /*0950*/  LOP3.LUT R18, R8, 0x1c, RZ, 0xfc, !PT ;  /* 0x0000001c08127812 */ /* 0x000fe200078efcff */
[----:B------:R-:W-:Y:S01]  /*0960*/  IMAD.HI.U32 R6, R9, R10, RZ ;  /* 0x0000000a09067227 */ /* 0x000fe200078e00ff */
[----:B------:R-:W-:-:S02]  /*0970*/  ISETP.GT.U32.AND P0, PT, R0, R13, PT ;  /* 0x0000000d0000720c */ /* 0x000fc40003f04070 */
[----:B------:R-:W-:Y:S01]  /*0980*/  IABS R25, R18 ;  /* 0x0000001200197213 */ /* 0x000fe20000000000 */
[----:B------:R-:W-:Y:S02]  /*0990*/  IMAD.MOV.U32 R2, RZ, RZ, RZ ;  /* 0x000000ffff027224 */ /* 0x000fe400078e00ff */
[----:B------:R-:W-:Y:S02]  /*09a0*/  IMAD R15, R12, R5, RZ ;  /* 0x000000050c0f7224 */ /* 0x000fe400078e02ff */
[----:B------:R-:W-:Y:S02]  /*09b0*/  IMAD.MOV R17, RZ, RZ, -R6 ;  /* 0x000000ffff117224 */ /* 0x000fe400078e0a06 */
[----:B------:R-:W-:-:S04]  /*09c0*/  IMAD.HI.U32 R2, R3, R15, R2 ;  /* 0x0000000f03027227 */ /* 0x000fc800078e0002 */
[----:B------:R-:W-:Y:S01]  /*09d0*/  IMAD R3, R0, R17, R10 ;  /* 0x0000001100037224 */ /* 0x000fe200078e020a */
[----:B------:R-:W-:Y:S01]  /*09e0*/  LOP3.LUT R10, R8, 0xc, RZ, 0xfc, !PT ;  /* 0x0000000c080a7812 */ /* 0x000fe200078efcff */
[----:B------:R-:W-:Y:S02]  /*09f0*/  @!P2 IMAD.IADD R11, R11, 0x1, -R0 ;  /* 0x000000010b0ba824 */ /* 0x000fe400078e0a00 */
[----:B------:R-:W-:Y:S01]  /*0a00*/  IMAD.MOV.U32 R12, RZ, RZ, R16 ;  /* 0x000000ffff0c7224 */ /* 0x000fe200078e0010 */
[----:B------:R-:W-:Y:S01]  /*0a10*/  ISETP.GT.U32.AND P4, PT, R0, R3, PT ;  /* 0x000000030000720c */ /* 0x000fe20003f84070 */
[----:B------:R-:W-:Y:S01]  /*0a20*/  IMAD.IADD R4, R14, 0x1, R4 ;  /* 0x000000010e047824 */ /* 0x000fe200078e0204 */
[----:B------:R-:W-:Y:S01]  /*0a30*/  ISETP.GT.U32.AND P2, PT, R0, R11, PT ;  /* 0x0000000b0000720c */ /* 0x000fe20003f44070 */
[----:B------:R-:W-:Y:S01]  /*0a40*/  IMAD.HI.U32 R6, R9, R12, RZ ;  /* 0x0000000c09067227 */ /* 0x000fe200078e00ff */
[----:B------:R-:W-:Y:S02]  /*0a50*/  LOP3.LUT R14, R8, 0x10, RZ, 0xfc, !PT ;  /* 0x00000010080e7812 */ /* 0x000fe400078efcff */
[----:B------:R-:W-:Y:S01]  /*0a60*/  IABS R17, R10 ;  /* 0x0000000a00117213 */ /* 0x000fe20000000000 */
[----:B------:R-:W-:Y:S01]  /*0a70*/  @!P0 IMAD.IADD R13, R13, 0x1, -R0 ;  /* 0x000000010d0d8824 */ /* 0x000fe200078e0a00 */
[----:B------:R-:W-:Y:S01]  /*0a80*/  IABS R19, R14 ;  /* 0x0000000e00137213 */ /* 0x000fe20000000000 */
[----:B------:R-:W-:Y:S01]  /*0a90*/  IMAD.MOV R15, RZ, RZ, -R6 ;  /* 0x000000ffff0f7224 */ /* 0x000fe200078e0a06 */
[----:B------:R-:W-:Y:S01]  /*0aa0*/  ISETP.GE.AND P6, PT, R10, RZ, PT ;  /* 0x000000ff0a00720c */ /* 0x000fe20003fc6270 */
[----:B------:R-:W-:Y:S01]  /*0ab0*/  IMAD.HI.U32 R6, R9, R17, RZ ;  /* 0x0000001109067227 */ /* 0x000fe200078e00ff */
[----:B------:R-:W-:-:S02]  /*0ac0*/  ISETP.GT.U32.AND P0, PT, R0, R13, PT ;  /* 0x0000000d0000720c */ /* 0x000fc40003f04070 */
[C---:B------:R-:W-:Y:S01]  /*0ad0*/  LOP3.LUT R16, R8.reuse, 0x18, RZ, 0xfc, !PT ;  /* 0x0000001808107812 */ /* 0x040fe200078efcff */
[--C-:B------:R-:W-:Y:S01]  /*0ae0*/  @!P2 IMAD.IADD R11, R11, 0x1, -R0.reuse ;  /* 0x000000010b0ba824 */ /* 0x100fe200078e0a00 */
[----:B------:R-:W-:Y:S01]  /*0af0*/  ISETP.GE.AND P2, PT, R8, RZ, PT ;  /* 0x000000ff0800720c */ /* 0x000fe20003f46270 */
[----:B------:R-:W-:Y:S01]  /*0b00*/  @!P4 IMAD.IADD R3, R3, 0x1, -R0 ;  /* 0x000000010303c824 */ /* 0x000fe200078e0a00 */
[----:B------:R-:W-:Y:S01]  /*0b10*/  IABS R23, R16 ;  /* 0x0000001000177213 */ /* 0x000fe20000000000 */
[----:B------:R-:W-:-:S03]  /*0b20*/  IMAD.HI.U32 R10, R9, R19, RZ ;  /* 0x00000013090a7227 */ /* 0x000fc600078e00ff */
[C---:B------:R-:W-:Y:S01]  /*0b30*/  ISETP.GT.U32.AND P4, PT, R0.reuse, R3, PT ;  /* 0x000000030000720c */ /* 0x040fe20003f84070 */
[----:B------:R-:W-:Y:S02]  /*0b40*/  IMAD.MOV R6, RZ, RZ, -R6 ;  /* 0x000000ffff067224 */ /* 0x000fe400078e0a06 */
[----:B------:R-:W-:Y:S02]  /*0b50*/  IMAD.MOV R10, RZ, RZ, -R10 ;  /* 0x000000ffff0a7224 */ /* 0x000fe400078e0a0a */
[C---:B------:R-:W-:Y:S02]  /*0b60*/  IMAD R17, R0.reuse, R6, R17 ;  /* 0x0000000600117224 */ /* 0x040fe400078e0211 */
[----:B------:R-:W-:Y:S01]  /*0b70*/  IMAD R15, R0, R15, R12 ;  /* 0x0000000f000f7224 */ /* 0x000fe200078e020c */
[----:B------:R-:W-:Y:S01]  /*0b80*/  LOP3.LUT R12, R8, 0x14, RZ, 0xfc, !PT ;  /* 0x00000014080c7812 */ /* 0x000fe200078efcff */
[C---:B------:R-:W-:Y:S02]  /*0b90*/  IMAD R19, R0.reuse, R10, R19 ;  /* 0x0000000a00137224 */ /* 0x040fe400078e0213 */
[----:B------:R-:W-:Y:S01]  /*0ba0*/  @!P2 IMAD.MOV R11, RZ, RZ, -R11 ;  /* 0x000000ffff0ba224 */ /* 0x000fe200078e0a0b */
[C---:B------:R-:W-:Y:S01]  /*0bb0*/  ISETP.GT.U32.AND P2, PT, R0.reuse, R17, PT ;  /* 0x000000110000720c */ /* 0x040fe20003f44070 */
[--C-:B------:R-:W-:Y:S01]  /*0bc0*/  @!P0 IMAD.IADD R13, R13, 0x1, -R0.reuse ;  /* 0x000000010d0d8824 */ /* 0x100fe200078e0a00 */
[----:B------:R-:W-:Y:S01]  /*0bd0*/  ISETP.GE.AND P0, PT, R21, RZ, PT ;  /* 0x000000ff1500720c */ /* 0x000fe20003f06270 */
[----:B------:R-:W-:Y:S01]  /*0be0*/  @!P4 IMAD.IADD R3, R3, 0x1, -R0 ;  /* 0x000000010303c824 */ /* 0x000fe200078e0a00 */
[----:B------:R-:W-:Y:S01]  /*0bf0*/  IABS R21, R12 ;  /* 0x0000000c00157213 */ /* 0x000fe20000000000 */
[----:B------:R-:W-:Y:S01]  /*0c00*/  IMAD.HI.U32 R10, R9, R25, RZ ;  /* 0x00000019090a7227 */ /* 0x000fe200078e00ff */
[----:B------:R-:W-:-:S02]  /*0c10*/  ISETP.GT.U32.AND P4, PT, R0, R19, PT ;  /* 0x000000130000720c */ /* 0x000fc40003f84070 */
[----:B------:R-:W-:Y:S01]  /*0c20*/  ISETP.GT.U32.AND P3, PT, R0, R15, PT ;  /* 0x0000000f0000720c */ /* 0x000fe20003f64070 */
[----:B------:R-:W-:-:S04]  /*0c30*/  IMAD.HI.U32 R6, R9, R21, RZ ;  /* 0x0000001509067227 */ /* 0x000fc800078e00ff */
[----:B------:R-:W-:Y:S02]  /*0c40*/  IMAD.MOV R6, RZ, RZ, -R6 ;  /* 0x000000ffff067224 */ /* 0x000fe400078e0a06 */
[--C-:B------:R-:W-:Y:S02]  /*0c50*/  @!P2 IMAD.IADD R17, R17, 0x1, -R0.reuse ;  /* 0x000000011111a824 */ /* 0x100fe400078e0a00 */
[C---:B------:R-:W-:Y:S02]  /*0c60*/  IMAD R21, R0.reuse, R6, R21 ;  /* 0x0000000600157224 */ /* 0x040fe400078e0215 */
[----:B------:R-:W-:Y:S01]  /*0c70*/  @!P4 IMAD.IADD R19, R19, 0x1, -R0 ;  /* 0x000000011313c824 */ /* 0x000fe200078e0a00 */
[C---:B------:R-:W-:Y:S01]  /*0c80*/  ISETP.GT.U32.AND P4, PT, R0.reuse, R17, PT ;  /* 0x000000110000720c */ /* 0x040fe20003f84070 */
[----:B------:R-:W-:Y:S01]  /*0c90*/  IMAD.HI.U32 R6, R9, R23, RZ ;  /* 0x0000001709067227 */ /* 0x000fe200078e00ff */
[----:B------:R-:W-:-:S03]  /*0ca0*/  ISETP.GT.U32.AND P2, PT, R0, R21, PT ;  /* 0x000000150000720c */ /* 0x000fc60003f44070 */
[----:B------:R-:W-:Y:S02]  /*0cb0*/  @!P3 IMAD.IADD R15, R15, 0x1, -R0 ;  /* 0x000000010f0fb824 */ /* 0x000fe400078e0a00 */
[----:B------:R-:W-:Y:S02]  /*0cc0*/  IMAD.MOV R6, RZ, RZ, -R6 ;  /* 0x000000ffff067224 */ /* 0x000fe400078e0a06 */
[----:B------:R-:W-:Y:S01]  /*0cd0*/  IMAD.MOV R10, RZ, RZ, -R10 ;  /* 0x000000ffff0a7224 */ /* 0x000fe200078e0a0a */
[C---:B------:R-:W-:Y:S01]  /*0ce0*/  ISETP.GT.U32.AND P3, PT, R0.reuse, R15, PT ;  /* 0x0000000f0000720c */ /* 0x040fe20003f64070 */
[----:B------:R-:W-:Y:S01]  /*0cf0*/  IMAD R23, R0, R6, R23 ;  /* 0x0000000600177224 */ /* 0x000fe200078e0217 */
[----:B------:R-:W-:Y:S01]  /*0d00*/  LOP3.LUT R6, R8, 0x20, RZ, 0xfc, !PT ;  /* 0x0000002008067812 */ /* 0x000fe200078efcff */
[----:B------:R-:W-:Y:S02]  /*0d10*/  IMAD.MOV.U32 R37, RZ, RZ, R13 ;  /* 0x000000ffff257224 */ /* 0x000fe400078e000d */
[----:B------:R-:W-:Y:S01]  /*0d20*/  IMAD R25, R0, R10, R25 ;  /* 0x0000000a00197224 */ /* 0x000fe200078e0219 */
[----:B------:R-:W-:Y:S01]  /*0d30*/  IABS R10, R6 ;  /* 0x00000006000a7213 */ /* 0x000fe20000000000 */
[----:B------:R-:W-:-:S02]  /*0d40*/  IMAD.MOV.U32 R13, RZ, RZ, R3 ;  /* 0x000000ffff0d7224 */ /* 0x000fc400078e0003 */
[--C-:B------:R-:W-:Y:S01]  /*0d50*/  @!P4 IMAD.IADD R17, R17, 0x1, -R0.reuse ;  /* 0x000000011111c824 */ /* 0x100fe200078e0a00 */
[C---:B------:R-:W-:Y:S01]  /*0d60*/  ISETP.GT.U32.AND P4, PT, R0.reuse, R23, PT ;  /* 0x000000170000720c */ /* 0x040fe20003f84070 */
[--C-:B------:R-:W-:Y:S02]  /*0d70*/  @!P2 IMAD.IADD R21, R21, 0x1, -R0.reuse ;  /* 0x000000011515a824 */ /* 0x100fe400078e0a00 */
[----:B------:R-:W-:Y:S01]  /*0d80*/  @!P1 IMAD.MOV R13, RZ, RZ, -R13 ;  /* 0x000000ffff0d9224 */ /* 0x000fe200078e0a0d */
[C---:B------:R-:W-:Y:S01]  /*0d90*/  ISETP.GT.U32.AND P1, PT, R0.reuse, R19, PT ;  /* 0x000000130000720c */ /* 0x040fe20003f24070 */
[----:B------:R-:W-:Y:S01]  /*0da0*/  @!P6 IMAD.MOV R17, RZ, RZ, -R17 ;  /* 0x000000ffff11e224 */ /* 0x000fe200078e0a11 */
[----:B------:R-:W-:Y:S01]  /*0db0*/  ISETP.GT.U32.AND P6, PT, R0, R25, PT ;  /* 0x000000190000720c */ /* 0x000fe20003fc4070 */
[----:B------:R-:W-:Y:S01]  /*0dc0*/  @!P3 IMAD.IADD R15, R15, 0x1, -R0 ;  /* 0x000000010f0fb824 */ /* 0x000fe200078e0a00 */
[----:B------:R-:W-:Y:S01]  /*0dd0*/  ISETP.GE.AND P3, PT, R14, RZ, PT ;  /* 0x000000ff0e00720c */ /* 0x000fe20003f66270 */
[----:B------:R-:W-:Y:S01]  /*0de0*/  @!P0 IMAD.MOV R37, RZ, RZ, -R37 ;  /* 0x000000ffff258224 */ /* 0x000fe200078e0a25 */
[----:B------:R-:W-:Y:S01]  /*0df0*/  ISETP.GT.U32.AND P2, PT, R0, R21, PT ;  /* 0x000000150000720c */ /* 0x000fe20003f44070 */
[----:B------:R-:W-:Y:S01]  /*0e00*/  IMAD.HI.U32 R3, R9, R10, RZ ;  /* 0x0000000a09037227 */ /* 0x000fe200078e00ff */
[----:B------:R-:W-:-:S02]  /*0e10*/  ISETP.GE.AND P0, PT, R12, RZ, PT ;  /* 0x000000ff0c00720c */ /* 0x000fc40003f06270 */
[----:B------:R-:W-:Y:S01]  /*0e20*/  LOP3.LUT R12, R8, 0x24, RZ, 0xfc, !PT ;  /* 0x00000024080c7812 */ /* 0x000fe200078efcff */
[--C-:B------:R-:W-:Y:S02]  /*0e30*/  @!P4 IMAD.IADD R23, R23, 0x1, -R0.reuse ;  /* 0x000000011717c824 */ /* 0x100fe400078e0a00 */
[--C-:B------:R-:W-:Y:S01]  /*0e40*/  @!P1 IMAD.IADD R19, R19, 0x1, -R0.reuse ;  /* 0x0000000113139824 */ /* 0x100fe200078e0a00 */
[----:B------:R-:W-:Y:S01]  /*0e50*/  IABS R27, R12 ;  /* 0x0000000c001b7213 */ /* 0x000fe20000000000 */
[--C-:B------:R-:W-:Y:S01]  /*0e60*/  @!P6 IMAD.IADD R25, R25, 0x1, -R0.reuse ;  /* 0x000000011919e824 */ /* 0x100fe200078e0a00 */
[----:B------:R-:W-:Y:S01]  /*0e70*/  ISETP.GT.U32.AND P6, PT, R0, R23, PT ;  /* 0x000000170000720c */ /* 0x000fe20003fc4070 */
[----:B------:R-:W-:Y:S01]  /*0e80*/  @!P3 IMAD.MOV R19, RZ, RZ, -R19 ;  /* 0x000000ffff13b224 */ /* 0x000fe200078e0a13 */
[----:B------:R-:W-:Y:S01]  /*0e90*/  ISETP.GE.AND P1, PT, R18, RZ, PT ;  /* 0x000000ff1200720c */ /* 0x000fe20003f26270 */
[----:B------:R-:W-:Y:S01]  /*0ea0*/  @!P2 IMAD.IADD R21, R21, 0x1, -R0 ;  /* 0x000000011515a824 */ /* 0x000fe200078e0a00 */
[----:B------:R-:W-:Y:S01]  /*0eb0*/  ISETP.GE.AND P2, PT, R6, RZ, PT ;  /* 0x000000ff0600720c */ /* 0x000fe20003f46270 */
[----:B------:R-:W-:Y:S01]  /*0ec0*/  IMAD.MOV R3, RZ, RZ, -R3 ;  /* 0x000000ffff037224 */ /* 0x000fe200078e0a03 */
[----:B------:R-:W-:Y:S01]  /*0ed0*/  ISETP.GT.U32.AND P3, PT, R0, R25, PT ;  /* 0x000000190000720c */ /* 0x000fe20003f64070 */
[----:B------:R-:W-:Y:S01]  /*0ee0*/  IMAD.HI.U32 R6, R9, R27, RZ ;  /* 0x0000001b09067227 */ /* 0x000fe200078e00ff */
[----:B------:R-:W-:-:S02]  /*0ef0*/  LOP3.LUT R18, R8, 0x30, RZ, 0xfc, !PT ;  /* 0x0000003008127812 */ /* 0x000fc400078efcff */
[----:B------:R-:W-:Y:S01]  /*0f00*/  ISETP.GE.AND P4, PT, R12, RZ, PT ;  /* 0x000000ff0c00720c */ /* 0x000fe20003f86270 */
[----:B------:R-:W-:Y:S01]  /*0f10*/  IMAD R3, R0, R3, R10 ;  /* 0x0000000300037224 */ /* 0x000fe200078e020a */
[C---:B------:R-:W-:Y:S01]  /*0f20*/  LOP3.LUT R10, R8.reuse, 0x28, RZ, 0xfc, !PT ;  /* 0x00000028080a7812 */ /* 0x040fe200078efcff */
[----:B------:R-:W-:Y:S01]  /*0f30*/  IMAD.MOV R6, RZ, RZ, -R6 ;  /* 0x000000ffff067224 */ /* 0x000fe200078e0a06 */
[----:B------:R-:W-:Y:S01]  /*0f40*/  LOP3.LUT R12, R8, 0x38, RZ, 0xfc, !PT ;  /* 0x00000038080c7812 */ /* 0x000fe200078efcff */
[--C-:B------:R-:W-:Y:S01]  /*0f50*/  @!P6 IMAD.IADD R23, R23, 0x1, -R0.reuse ;  /* 0x000000011717e824 */ /* 0x100fe200078e0a00 */
[C---:B------:R-:W-:Y:S01]  /*0f60*/  ISETP.GT.U32.AND P6, PT, R0.reuse, R3, PT ;  /* 0x000000030000720c */ /* 0x040fe20003fc4070 */
[C---:B------:R-:W-:Y:S01]  /*0f70*/  IMAD R27, R0.reuse, R6, R27 ;  /* 0x00000006001b7224 */ /* 0x040fe200078e021b */
[----:B------:R-:W-:Y:S01]  /*0f80*/  IABS R29, R10 ;  /* 0x0000000a001d7213 */ /* 0x000fe20000000000 */
[----:B------:R-:W-:Y:S01]  /*0f90*/  @!P3 IMAD.IADD R25, R25, 0x1, -R0 ;  /* 0x000000011919b824 */ /* 0x000fe200078e0a00 */
[----:B------:R-:W-:Y:S01]  /*0fa0*/  IABS R33, R18 ;  /* 0x0000001200217213 */ /* 0x000fe20000000000 */
[----:B------:R-:W-:Y:S01]  /*0fb0*/  @!P0 IMAD.MOV R21, RZ, RZ, -R21 ;  /* 0x000000ffff158224 */ /* 0x000fe200078e0a15 */
[----:B------:R-:W-:Y:S01]  /*0fc0*/  ISETP.GT.U32.AND P3, PT, R0, R27, PT ;  /* 0x0000001b0000720c */ /* 0x000fe20003f64070 */
[----:B------:R-:W-:Y:S01]  /*0fd0*/  IMAD.HI.U32 R6, R9, R29, RZ ;  /* 0x0000001d09067227 */ /* 0x000fe200078e00ff */
[----:B------:R-:W-:-:S02]  /*0fe0*/  ISETP.GE.AND P0, PT, R10, RZ, PT ;  /* 0x000000ff0a00720c */ /* 0x000fc40003f06270 */
[----:B------:R-:W-:Y:S01]  /*0ff0*/  IABS R14, R12 ;  /* 0x0000000c000e7213 */ /* 0x000fe20000000000 */
[----:B------:R-:W-:Y:S02]  /*1000*/  IMAD.MOV R6, RZ, RZ, -R6 ;  /* 0x000000ffff067224 */ /* 0x000fe400078e0a06 */
[----:B------:R-:W-:Y:S02]  /*1010*/  @!P6 IMAD.IADD R3, R3, 0x1, -R0 ;  /* 0x000000010303e824 */ /* 0x000fe400078e0a00 */
[----:B------:R-:W-:Y:S02]  /*1020*/  IMAD R29, R0, R6, R29 ;  /* 0x00000006001d7224 */ /* 0x000fe400078e021d */
[----:B------:R-:W-:-:S03]  /*1030*/  IMAD.HI.U32 R10, R9, R35, RZ ;  /* 0x00000023090a7227 */ /* 0x000fc600078e00ff */
[C---:B------:R-:W-:Y:S01]  /*1040*/  ISETP.GT.U32.AND P6, PT, R0.reuse, R29, PT ;  /* 0x0000001d0000720c */ /* 0x040fe20003fc4070 */
[----:B------:R-:W-:Y:S01]  /*1050*/  @!P3 IMAD.IADD R27, R27, 0x1, -R0 ;  /* 0x000000011b1bb824 */ /* 0x000fe200078e0a00 */
[----:B------:R-:W-:Y:S01]  /*1060*/  ISETP.GT.U32.AND P3, PT, R0, R3, PT ;  /* 0x000000030000720c */ /* 0x000fe20003f64070 */
[----:B------:R-:W-:Y:S02]  /*1070*/  IMAD.MOV R10, RZ, RZ, -R10 ;  /* 0x000000ffff0a7224 */ /* 0x000fe400078e0a0a */
[----:B------:R-:W-:Y:S01]  /*1080*/  @!P5 IMAD.MOV R15, RZ, RZ, -R15 ;  /* 0x000000ffff0fd224 */ /* 0x000fe200078e0a0f */
[----:B------:R-:W-:Y:S01]  /*1090*/  ISETP.GE.AND P5, PT, R16, RZ, PT ;  /* 0x000000ff1000720c */ /* 0x000fe20003fa6270 */
[----:B------:R-:W-:Y:S01]  /*10a0*/  IMAD R122, R4, 0x40, R7 ;  /* 0x00000040047a7824 */ /* 0x000fe200078e0207 */
[----:B------:R-:W-:Y:S01]  /*10b0*/  LOP3.LUT R16, R8, 0x2c, RZ, 0xfc, !PT ;  /* 0x0000002c08107812 */ /* 0x000fe200078efcff */
[----:B------:R-:W-:Y:S02]  /*10c0*/  IMAD R35, R0, R10, R35 ;  /* 0x0000000a00237224 */ /* 0x000fe400078e0223 */
[----:B------:R-:W-:Y:S01]  /*10d0*/  IMAD.HI.U32 R8, R9, R33, RZ ;  /* 0x0000002109087227 */ /* 0x000fe200078e00ff */
[----:B------:R-:W-:-:S02]  /*10e0*/  IABS R31, R16 ;  /* 0x00000010001f7213 */ /* 0x000fc40000000000 */
[----:B------:R-:W-:Y:S01]  /*10f0*/  IABS R24, R122 ;  /* 0x0000007a00187213 */ /* 0x000fe20000000000 */
[--C-:B------:R-:W-:Y:S02]  /*1100*/  @!P3 IMAD.IADD R3, R3, 0x1, -R0.reuse ;  /* 0x000000010303b824 */ /* 0x100fe400078e0a00 */
[----:B------:R-:W-:Y:S01]  /*1110*/  @!P6 IMAD.IADD R29, R29, 0x1, -R0 ;  /* 0x000000011d1de824 */ /* 0x000fe200078e0a00 */
[----:B------:R-:W-:Y:S01]  /*1120*/  ISETP.GT.U32.AND P6, PT, R0, R27, PT ;  /* 0x0000001b0000720c */ /* 0x000fe20003fc4070 */
[----:B------:R-:W-:Y:S02]  /*1130*/  IMAD.MOV.U32 R7, RZ, RZ, R3 ;  /* 0x000000ffff077224 */ /* 0x000fe400078e0003 */
[----:B------:R-:W-:-:S04]  /*1140*/  IMAD.HI.U32 R6, R9, R31, RZ ;  /* 0x0000001f09067227 */ /* 0x000fc800078e00ff */
[----:B------:R-:W-:Y:S01]  /*1150*/  @!P2 IMAD.MOV R7, RZ, RZ, -R7 ;  /* 0x000000ffff07a224 */ /* 0x000fe200078e0a07 */
[----:B------:R-:W-:Y:S01]  /*1160*/  ISETP.GT.U32.AND P2, PT, R0, R35, PT ;  /* 0x000000230000720c */ /* 0x000fe20003f44070 */
[----:B------:R-:W-:Y:S02]  /*1170*/  IMAD.MOV.U32 R4, RZ, RZ, R14 ;  /* 0x000000ffff047224 */ /* 0x000fe400078e000e */
[----:B------:R-:W-:Y:S02]  /*1180*/  IMAD.MOV R8, RZ, RZ, -R8 ;  /* 0x000000ffff087224 */ /* 0x000fe400078e0a08 */
[----:B------:R-:W-:Y:S02]  /*1190*/  IMAD.MOV R6, RZ, RZ, -R6 ;  /* 0x000000ffff067224 */ /* 0x000fe400078e0a06 */
[----:B------:R-:W-:-:S04]  /*11a0*/  IMAD.HI.U32 R9, R9, R4, RZ ;  /* 0x0000000409097227 */ /* 0x000fc800078e00ff */
[C---:B------:R-:W-:Y:S02]  /*11b0*/  IMAD R33, R0.reuse, R8, R33 ;  /* 0x0000000800217224 */ /* 0x040fe400078e0221 */
[C---:B------:R-:W-:Y:S02]  /*11c0*/  IMAD R31, R0.reuse, R6, R31 ;  /* 0x00000006001f7224 */ /* 0x040fe400078e021f */
[--C-:B------:R-:W-:Y:S02]  /*11d0*/  @!P6 IMAD.IADD R27, R27, 0x1, -R0.reuse ;  /* 0x000000011b1be824 */ /* 0x100fe400078e0a00 */
[----:B------:R-:W-:Y:S01]  /*11e0*/  @!P2 IMAD.IADD R35, R35, 0x1, -R0 ;  /* 0x000000012323a824 */ /* 0x000fe200078e0a00 */
[C---:B------:R-:W-:Y:S01]  /*11f0*/  ISETP.GT.U32.AND P3, PT, R0.reuse, R31, PT ;  /* 0x0000001f0000720c */ /* 0x040fe20003f64070 */
[----:B------:R-:W-:Y:S02]  /*1200*/  IMAD.MOV R9, RZ, RZ, -R9 ;  /* 0x000000ffff097224 */ /* 0x000fe400078e0a09 */
[----:B------:R-:W-:Y:S01]  /*1210*/  @!P1 IMAD.MOV R25, RZ, RZ, -R25 ;  /* 0x000000ffff199224 */ /* 0x000fe200078e0a19 */
[C---:B------:R-:W-:Y:S01]  /*1220*/  ISETP.GT.U32.AND P1, PT, R0.reuse, R33, PT ;  /* 0x000000210000720c */ /* 0x040fe20003f24070 */
[----:B------:R-:W-:Y:S01]  /*1230*/  @!P4 IMAD.MOV R27, RZ, RZ, -R27 ;  /* 0x000000ffff1bc224 */ /* 0x000fe200078e0a1b */
[C---:B------:R-:W-:Y:S01]  /*1240*/  ISETP.GT.U32.AND P4, PT, R0.reuse, R35, PT ;  /* 0x000000230000720c */ /* 0x040fe20003f84070 */
[----:B------:R-:W-:-:S02]  /*1250*/  IMAD R9, R0, R9, R4 ;  /* 0x0000000900097224 */ /* 0x000fc400078e0204 */
[----:B------:R-:W-:-:S03]  /*1260*/  IMAD.HI.U32 R2, R2, R24, RZ ;  /* 0x0000001802027227 */ /* 0x000fc600078e00ff */
[C---:B------:R-:W-:Y:S01]  /*1270*/  ISETP.GT.U32.AND P6, PT, R0.reuse, R9, PT ;  /* 0x000000090000720c */ /* 0x040fe20003fc4070 */
[----:B------:R-:W-:Y:S01]  /*1280*/  @!P5 IMAD.MOV R23, RZ, RZ, -R23 ;  /* 0x000000ffff17d224 */ /* 0x000fe200078e0a17 */
[C---:B------:R-:W-:Y:S01]  /*1290*/  ISETP.GT.U32.AND P5, PT, R0.reuse, R29, PT ;  /* 0x0000001d0000720c */ /* 0x040fe20003fa4070 */
[----:B------:R-:W-:Y:S02]  /*12a0*/  IMAD.MOV R2, RZ, RZ, -R2 ;  /* 0x000000ffff027224 */ /* 0x000fe400078e0a02 */
[----:B------:R-:W-:Y:S02]  /*12b0*/  @!P1 IMAD.IADD R33, R33, 0x1, -R0 ;  /* 0x0000000121219824 */ /* 0x000fe400078e0a00 */
[----:B------:R-:W-:Y:S02]  /*12c0*/  IMAD R24, R5, R2, R24 ;  /* 0x0000000205187224 */ /* 0x000fe400078e0218 */
[--C-:B------:R-:W-:Y:S01]  /*12d0*/  @!P3 IMAD.IADD R31, R31, 0x1, -R0.reuse ;  /* 0x000000011f1fb824 */ /* 0x100fe200078e0a00 */
[----:B------:R-:W-:Y:S01]  /*12e0*/  ISETP.GT.U32.AND P2, PT, R0, R33, PT ;  /* 0x000000210000720c */ /* 0x000fe20003f44070 */
[--C-:B------:R-:W-:Y:S01]  /*12f0*/  @!P4 IMAD.IADD R35, R35, 0x1, -R0.reuse ;  /* 0x000000012323c824 */ /* 0x100fe200078e0a00 */
[----:B------:R-:W-:Y:S01]  /*1300*/  ISETP.GT.U32.AND P4, PT, R5, R24, PT ;  /* 0x000000180500720c */ /* 0x000fe20003f84070 */
[----:B------:R-:W-:Y:S01]  /*1310*/  IMAD R20, R162, c[0x0][0x188], RZ ;  /* 0x00006200a2147a24 */ /* 0x000fe200078e02ff */
[----:B------:R-:W-:Y:S01]  /*1320*/  ISETP.GT.U32.AND P1, PT, R0, R31, PT ;  /* 0x0000001f0000720c */ /* 0x000fe20003f24070 */
[--C-:B------:R-:W-:Y:S01]  /*1330*/  @!P6 IMAD.IADD R9, R9, 0x1, -R0.reuse ;  /* 0x000000010909e824 */ /* 0x100fe200078e0a00 */
[----:B------:R-:W-:Y:S01]  /*1340*/  ISETP.GE.AND P3, PT, R18, RZ, PT ;  /* 0x000000ff1200720c */ /* 0x000fe20003f66270 */
[----:B------:R-:W-:Y:S01]  /*1350*/  @!P5 IMAD.IADD R29, R29, 0x1, -R0 ;  /* 0x000000011d1dd824 */ /* 0x000fe200078e0a00 */
[----:B------:R-:W-:Y:S01]  /*1360*/  ISETP.GE.AND P5, PT, R16, RZ, PT ;  /* 0x000000ff1000720c */ /* 0x000fe20003fa6270 */
[C---:B------:R-:W-:Y:S01]  /*1370*/  IMAD R18, R143.reuse, 0x2, R20 ;  /* 0x000000028f127824 */ /* 0x040fe200078e0214 */
[----:B------:R-:W-:Y:S01]  /*1380*/  ISETP.GT.U32.AND P6, PT, R0, R9, PT ;  /* 0x000000090000720c */ /* 0x000fe20003fc4070 */
[----:B------:R-:W-:Y:S01]  /*1390*/  @!P0 IMAD.MOV R29, RZ, RZ, -R29 ;  /* 0x000000ffff1d8224 */ /* 0x000fe200078e0a1d */
[----:B------:R-:W-:Y:S01]  /*13a0*/  ISETP.GT.AND P0, PT, R136, 0x1f, PT ;  /* 0x0000001f8800780c */ /* 0x000fe20003f04270 */
[----:B------:R-:W-:-:S02]  /*13b0*/  IMAD R16, R143, 0x2, R18 ;  /* 0x000000028f107824 */ /* 0x000fc400078e0212 */
[----:B------:R-:W-:Y:S01]  /*13c0*/  @!P4 IMAD.IADD R24, R24, 0x1, -R5 ;  /* 0x000000011818c824 */ /* 0x000fe200078e0a05 */
[----:B------:R-:W-:Y:S01]  /*13d0*/  SEL R3, RZ, 0x4, !P0 ;  /* 0x00000004ff037807 */ /* 0x000fe20004000000 */
[----:B------:R-:W-:Y:S01]  /*13e0*/  IMAD R14, R143, 0x2, R16 ;  /* 0x000000028f0e7824 */ /* 0x000fe200078e0210 */
[----:B------:R-:W-:Y:S01]  /*13f0*/  ISETP.GE.AND P4, PT, R159, c[0x0][0x180], PT ;  /* 0x000060009f007a0c */ /* 0x000fe20003f86270 */
[--C-:B------:R-:W-:Y:S01]  /*1400*/  @!P2 IMAD.IADD R33, R33, 0x1, -R0.reuse ;  /* 0x000000012121a824 */ /* 0x100fe200078e0a00 */
[----:B------:R-:W-:Y:S01]  /*1410*/  ISETP.GE.AND P2, PT, R12, RZ, PT ;  /* 0x000000ff0c00720c */ /* 0x000fe20003f46270 */
[----:B------:R-:W-:Y:S01]  /*1420*/  @!P1 IMAD.IADD R31, R31, 0x1, -R0 ;  /* 0x000000011f1f9824 */ /* 0x000fe200078e0a00 */
[----:B------:R-:W-:Y:S01]  /*1430*/  ISETP.GE.AND P1, PT, R22, RZ, PT ;  /* 0x000000ff1600720c */ /* 0x000fe20003f26270 */
[----:B------:R-:W-:Y:S01]  /*1440*/  IMAD R12, R143, 0x2, R14 ;  /* 0x000000028f0c7824 */ /* 0x000fe200078e020e */
[----:B------:R-:W-:Y:S01]  /*1450*/  SEL R22, R3, RZ, !P4 ;  /* 0x000000ff03167207 */ /* 0x000fe20006000000 */
[----:B------:R-:W-:Y:S01]  /*1460*/  @!P6 IMAD.IADD R9, R9, 0x1, -R0 ;  /* 0x000000010909e824 */ /* 0x000fe200078e0a00 */
[----:B------:R-:W-:Y:S01]  /*1470*/  ISETP.GT.U32.AND P4, PT, R5, R24, PT ;  /* 0x000000180500720c */ /* 0x000fe20003f84070 */
[----:B------:R-:W-:Y:S01]  /*1480*/  IMAD R10, R143, 0x2, R12 ;  /* 0x000000028f0a7824 */ /* 0x000fe200078e020c */
[----:B------:R-:W-:Y:S01]  /*1490*/  ISETP.GE.AND P6, PT, R162, c[0x0][0x180], PT ;  /* 0x00006000a2007a0c */ /* 0x000fe20003fc6270 */
[----:B------:R-:W-:-:S02]  /*14a0*/  @!P5 IMAD.MOV R31, RZ, RZ, -R31 ;  /* 0x000000ffff1fd224 */ /* 0x000fc400078e0a1f */
[----:B------:R-:W-:Y:S01]  /*14b0*/  IMAD R8, R143, 0x2, R10 ;  /* 0x000000028f087824 */ /* 0x000fe200078e020a */
[----:B------:R-:W-:Y:S01]  /*14c0*/  SEL R0, R3, RZ, !P6 ;  /* 0x000000ff03007207 */ /* 0x000fe20007000000 */
[----:B------:R-:W-:Y:S01]  /*14d0*/  @!P2 IMAD.MOV R9, RZ, RZ, -R9 ;  /* 0x000000ffff09a224 */ /* 0x000fe200078e0a09 */
[----:B------:R-:W-:Y:S01]  /*14e0*/  ISETP.GE.AND P6, PT, R145, c[0x0][0x180], PT ;  /* 0x0000600091007a0c */ /* 0x000fe20003fc6270 */
[----:B------:R-:W-:Y:S01]  /*14f0*/  IMAD R6, R143, 0x2, R8 ;  /* 0x000000028f067824 */ /* 0x000fe200078e0208 */
[----:B------:R-:W-:Y:S01]  /*1500*/  ISETP.NE.AND P2, PT, RZ, c[0x0][0x178], PT ;  /* 0x00005e00ff007a0c */ /* 0x000fe20003f45270 */
[----:B------:R-:W-:Y:S01]  /*1510*/  @!P3 IMAD.MOV R33, RZ, RZ, -R33 ;  /* 0x000000ffff21b224 */ /* 0x000fe200078e0a21 */
[----:B------:R-:W-:Y:S01]  /*1520*/  SEL R2, R3, RZ, !P6 ;  /* 0x000000ff03027207 */ /* 0x000fe20007000000 */
[----:B------:R-:W-:Y:S01]  /*1530*/  @!P4 IMAD.IADD R24, R24, 0x1, -R5 ;  /* 0x000000011818c824 */ /* 0x000fe200078e0a05 */
[----:B------:R-:W-:Y:S01]  /*1540*/  ISETP.GE.AND P4, PT, R122, RZ, PT ;  /* 0x000000ff7a00720c */ /* 0x000fe20003f86270 */
[C---:B------:R-:W-:Y:S01]  /*1550*/  IMAD R4, R143.reuse, 0x2, R6 ;  /* 0x000000028f047824 */ /* 0x040fe200078e0206 */
[----:B------:R-:W-:Y:S01]  /*1560*/  ISETP.NE.U32.AND P5, PT, R2, RZ, PT ;  /* 0x000000ff0200720c */ /* 0x000fe20003fa5070 */
[----:B------:R-:W-:Y:S01]  /*1570*/  IMAD.MOV.U32 R81, RZ, RZ, R24 ;  /* 0x000000ffff517224 */ /* 0x000fe200078e0018 */
[----:B------:R-:W-:Y:S01]  /*1580*/  ISETP.NE.U32.AND P3, PT, R22, RZ, PT ;  /* 0x000000ff1600720c */ /* 0x000fe20003f65070 */
[C---:B------:R-:W-:Y:S01]  /*1590*/  IMAD R2, R143.reuse, 0x2, R4 ;  /* 0x000000028f027824 */ /* 0x040fe200078e0204 */
[----:B------:R-:W-:Y:S01]  /*15a0*/  ISETP.NE.U32.AND P6, PT, R0, RZ, PT ;  /* 0x000000ff0000720c */ /* 0x000fe20003fc5070 */
[----:B------:R-:W-:Y:S01]  /*15b0*/  @!P1 IMAD.MOV R35, RZ, RZ, -R35 ;  /* 0x000000ffff239224 */ /* 0x000fe200078e0a23 */
[----:B------:R-:W-:Y:S01]  /*15c0*/  ISETP.NE.AND P1, PT, RZ, c[0x0][0x17c], PT ;  /* 0x00005f00ff007a0c */ /* 0x000fe20003f25270 */
[----:B------:R-:W-:Y:S01]  /*15d0*/  IMAD R22, R143, 0x2, R2 ;  /* 0x000000028f167824 */ /* 0x000fe200078e0202 */
[----:B------:R-:W-:-:S03]  /*15e0*/  LOP3.LUT R0, RZ, c[0x0][0x17c], RZ, 0x33, !PT ;  /* 0x00005f00ff007a12 */ /* 0x000fc600078e33ff */
[C---:B------:R-:W-:Y:S01]  /*15f0*/  IMAD R80, R143.reuse, 0x2, R22 ;  /* 0x000000028f507824 */ /* 0x040fe200078e0216 */
[C---:B------:R-:W-:Y:S01]  /*1600*/  SEL R90, R0.reuse, R11, !P1 ;  /* 0x0000000b005a7207 */ /* 0x040fe20004800000 */
[----:B------:R-:W-:Y:S01]  /*1610*/  @!P4 IMAD.MOV R81, RZ, RZ, -R81 ;  /* 0x000000ffff51c224 */ /* 0x000fe200078e0a51 */
[----:B------:R-:W-:Y:S01]  /*1620*/  @!P2 LOP3.LUT R81, RZ, c[0x0][0x178], RZ, 0x33, !PT ;  /* 0x00005e00ff51aa12 */ /* 0x000fe200078e33ff */
[----:B------:R-:W-:Y:S01]  /*1630*/  IMAD R26, R143, 0x2, R80 ;  /* 0x000000028f1a7824 */ /* 0x000fe200078e0250 */
[----:B------:R-:W-:Y:S01]  /*1640*/  SEL R92, R0, R13, !P1 ;  /* 0x0000000d005c7207 */ /* 0x000fe20004800000 */
[----:B------:R-:W-:Y:S01]  /*1650*/  IMAD R90, R90, c[0x0][0x190], RZ ;  /* 0x000064005a5a7a24 */ /* 0x000fe200078e02ff */
[C---:B------:R-:W-:Y:S01]  /*1660*/  SEL R94, R0.reuse, R15, !P1 ;  /* 0x0000000f005e7207 */ /* 0x040fe20004800000 */
[----:B------:R-:W-:Y:S01]  /*1670*/  IMAD R81, R81, c[0x0][0x184], RZ ;  /* 0x0000610051517a24 */ /* 0x000fe200078e02ff */
[C---:B------:R-:W-:Y:S01]  /*1680*/  SEL R96, R0.reuse, R17, !P1 ;  /* 0x0000001100607207 */ /* 0x040fe20004800000 */
[C---:B------:R-:W-:Y:S01]  /*1690*/  IMAD R24, R143.reuse, 0x2, R26 ;  /* 0x000000028f187824 */ /* 0x040fe200078e021a */
[----:B------:R-:W-:Y:S01]  /*16a0*/  SEL R98, R0, R19, !P1 ;  /* 0x0000001300627207 */ /* 0x000fe20004800000 */
[----:B------:R-:W-:Y:S01]  /*16b0*/  IMAD R92, R92, c[0x0][0x190], RZ ;  /* 0x000064005c5c7a24 */ /* 0x000fe200078e02ff */
[C---:B------:R-:W-:Y:S01]  /*16c0*/  SEL R100, R0.reuse, R21, !P1 ;  /* 0x0000001500647207 */ /* 0x040fe20004800000 */
[C---:B------:R-:W-:Y:S01]  /*16d0*/  IMAD R28, R143.reuse, 0x2, R24 ;  /* 0x000000028f1c7824 */ /* 0x040fe200078e0218 */
[----:B------:R-:W-:Y:S01]  /*16e0*/  SEL R102, R0, R23, !P1 ;  /* 0x0000001700667207 */ /* 0x000fe20004800000 */
[----:B------:R-:W-:Y:S01]  /*16f0*/  IMAD R94, R94, c[0x0][0x190], RZ ;  /* 0x000064005e5e7a24 */ /* 0x000fe200078e02ff */
[C---:B------:R-:W-:Y:S01]  /*1700*/  SEL R104, R0.reuse, R25, !P1 ;  /* 0x0000001900687207 */ /* 0x040fe20004800000 */
[----:B------:R-:W-:Y:S01]  /*1710*/  IMAD R5, R143, 0x2, R28 ;  /* 0x000000028f057824 */ /* 0x000fe200078e021c */
[----:B------:R-:W-:Y:S01]  /*1720*/  SEL R11, R0, R7, !P1 ;  /* 0x00000007000b7207 */ /* 0x000fe20004800000 */
[----:B------:R-:W-:Y:S01]  /*1730*/  IMAD R98, R98, c[0x0][0x190], RZ ;  /* 0x0000640062627a24 */ /* 0x000fe200078e02ff */
        /* <DEDUP_REMOVED lines=14> */
[----:B------:R-:W-:Y:S01]  /*1820*/  LEA R33, P1, R89, c[0x0][0x168], 0x2 ;  /* 0x00005a0059217a11 */ /* 0x000fe200078210ff */
[----:B------:R-:W-:-:S02]  /*1830*/  IMAD R108, R108, c[0x0][0x190], RZ ;  /* 0x000064006c6c7a24 */ /* 0x000fc400078e02ff */
[----:B------:R-:W-:Y:S01]  /*1840*/  IMAD R116, R116, c[0x0][0x190], RZ ;  /* 0x0000640074747a24 */ /* 0x000fe200078e02ff */
[----:B------:R-:W-:Y:S01]  /*1850*/  LEA.HI.X.SX32 R7, R89, c[0x0][0x16c], 0x2, P1 ;  /* 0x00005b0059077a11 */ /* 0x000fe200008f16ff */
[----:B------:R-:W-:Y:S01]  /*1860*/  IMAD R114, R114, c[0x0][0x190], RZ ;  /* 0x0000640072727a24 */ /* 0x000fe200078e02ff */
[C---:B------:R-:W-:Y:S01]  /*1870*/  LEA R61, P1, R81.reuse, c[0x0][0x160], 0x2 ;  /* 0x00005800513d7a11 */ /* 0x040fe200078210ff */
[----:B------:R-:W-:Y:S02]  /*1880*/  IMAD R118, R118, c[0x0][0x190], RZ ;  /* 0x0000640076767a24 */ /* 0x000fe400078e02ff */
[----:B------:R-:W-:Y:S01]  /*1890*/  IMAD R120, R120, c[0x0][0x190], RZ ;  /* 0x0000640078787a24 */ /* 0x000fe200078e02ff */
[----:B------:R-:W-:Y:S01]  /*18a0*/  LEA.HI.X.SX32 R9, R81, c[0x0][0x164], 0x2, P1 ;  /* 0x0000590051097a11 */ /* 0x000fe200008f16ff */
[----:B------:R-:W-:Y:S01]  /*18b0*/  IMAD.SHL.U32 R143, R143, 0x20, RZ ;  /* 0x000000208f8f7824 */ /* 0x000fe200078e00ff */
[-C--:B------:R-:W-:Y:S02]  /*18c0*/  LEA R62, P2, R24, R61.reuse, 0x2 ;  /* 0x0000003d183e7211 */ /* 0x080fe400078410ff */
[----:B------:R-:W-:-:S02]  /*18d0*/  LEA R46, P1, R26, R61, 0x2 ;  /* 0x0000003d1a2e7211 */ /* 0x000fc400078210ff */
[----:B------:R-:W-:Y:S02]  /*18e0*/  LEA.HI.X.SX32 R63, R24, R9, 0x2, P2 ;  /* 0x00000009183f7211 */ /* 0x000fe400010f16ff */
[C---:B------:R-:W-:Y:S02]  /*18f0*/  LEA R64, P2, R5.reuse, R61, 0x2 ;  /* 0x0000003d05407211 */ /* 0x040fe400078410ff */
[-C--:B------:R-:W-:Y:S02]  /*1900*/  LEA.HI.X.SX32 R47, R26, R9.reuse, 0x2, P1 ;  /* 0x000000091a2f7211 */ /* 0x080fe400008f16ff */
[----:B------:R-:W-:Y:S02]  /*1910*/  LEA.HI.X.SX32 R65, R5, R9, 0x2, P2 ;  /* 0x0000000905417211 */ /* 0x000fe400010f16ff */
[-C--:B------:R-:W-:Y:S02]  /*1920*/  LEA R50, P2, R18, R61.reuse, 0x2 ;  /* 0x0000003d12327211 */ /* 0x080fe400078410ff */
[----:B------:R-:W-:-:S02]  /*1930*/  LEA R48, P1, R28, R61, 0x2 ;  /* 0x0000003d1c307211 */ /* 0x000fc400078210ff */
[----:B------:R-:W-:Y:S02]  /*1940*/  LEA.HI.X.SX32 R51, R18, R9, 0x2, P2 ;  /* 0x0000000912337211 */ /* 0x000fe400010f16ff */
[----:B------:R-:W-:Y:S02]  /*1950*/  LEA R52, P2, R14, R61, 0x2 ;  /* 0x0000003d0e347211 */ /* 0x000fe400078410ff */
[----:B------:R-:W-:Y:S02]  /*1960*/  LEA.HI.X.SX32 R49, R28, R9, 0x2, P1 ;  /* 0x000000091c317211 */ /* 0x000fe400008f16ff */
[-C--:B------:R-:W-:Y:S02]  /*1970*/  LEA R34, P1, R20, R61.reuse, 0x2 ;  /* 0x0000003d14227211 */ /* 0x080fe400078210ff */
[----:B------:R-:W-:Y:S02]  /*1980*/  LEA R38, P4, R12, R61, 0x2 ;  /* 0x0000003d0c267211 */ /* 0x000fe400078810ff */
[----:B------:R-:W-:-:S02]  /*1990*/  LEA.HI.X.SX32 R53, R14, R9, 0x2, P2 ;  /* 0x000000090e357211 */ /* 0x000fc400010f16ff */
[----:B------:R-:W-:Y:S02]  /*19a0*/  LEA R54, P2, R10, R61, 0x2 ;  /* 0x0000003d0a367211 */ /* 0x000fe400078410ff */
[-C--:B------:R-:W-:Y:S02]  /*19b0*/  LEA.HI.X.SX32 R35, R20, R9.reuse, 0x2, P1 ;  /* 0x0000000914237211 */ /* 0x080fe400008f16ff */
[----:B------:R-:W-:Y:S02]  /*19c0*/  LEA.HI.X.SX32 R39, R12, R9, 0x2, P4 ;  /* 0x000000090c277211 */ /* 0x000fe400020f16ff */
[----:B------:R-:W-:Y:S01]  /*19d0*/  LEA R36, P1, R16, R61, 0x2 ;  /* 0x0000003d10247211 */ /* 0x000fe200078210ff */
[----:B------:R1:W-:Y:S01]  /*19e0*/  LDGSTS.E [R144], [R34.64], P6 ;  /* 0x0000000022907fae */ /* 0x0003e2000b121848 */
[----:B------:R-:W-:Y:S02]  /*19f0*/  LEA R68, P4, R92, R33, 0x2 ;  /* 0x000000215c447211 */ /* 0x000fe400078810ff */
[----:B------:R-:W-:-:S02]  /*1a00*/  LEA.HI.X.SX32 R55, R10, R9, 0x2, P2 ;  /* 0x000000090a377211 */ /* 0x000fc400010f16ff */
[----:B------:R-:W-:Y:S02]  /*1a10*/  LEA R70, P2, R94, R33, 0x2 ;  /* 0x000000215e467211 */ /* 0x000fe400078410ff */
[----:B------:R-:W-:Y:S02]  /*1a20*/  LEA.HI.X.SX32 R37, R16, R9, 0x2, P1 ;  /* 0x0000000910257211 */ /* 0x000fe400008f16ff */
[----:B------:R-:W-:Y:S02]  /*1a30*/  LEA.HI.X.SX32 R69, R92, R7, 0x2, P4 ;  /* 0x000000075c457211 */ /* 0x000fe400020f16ff */
[-C--:B------:R-:W-:Y:S01]  /*1a40*/  LEA R66, P1, R90, R33.reuse, 0x2 ;  /* 0x000000215a427211 */ /* 0x080fe200078210ff */
[----:B------:R2:W-:Y:S01]  /*1a50*/  LDGSTS.E [R144+0x400], [R36.64], P3 ;  /* 0x0040000024907fae */ /* 0x0005e20009921848 */
[----:B------:R-:W-:Y:S01]  /*1a60*/  LEA R74, P4, R98, R33, 0x2 ;  /* 0x00000021624a7211 */ /* 0x000fe200078810ff */
[----:B-1----:R-:W-:Y:S01]  /*1a70*/  IMAD.WIDE R34, R143, 0x4, R34 ;  /* 0x000000048f227825 */ /* 0x002fe200078e0222 */
[----:B------:R-:W-:-:S02]  /*1a80*/  LEA.HI.X.SX32 R71, R94, R7, 0x2, P2 ;  /* 0x000000075e477211 */ /* 0x000fc400010f16ff */
[----:B------:R-:W-:Y:S02]  /*1a90*/  LEA R76, P2, R100, R33, 0x2 ;  /* 0x00000021644c7211 */ /* 0x000fe400078410ff */
[-C--:B------:R-:W-:Y:S02]  /*1aa0*/  LEA.HI.X.SX32 R67, R90, R7.reuse, 0x2, P1 ;  /* 0x000000075a437211 */ /* 0x080fe400008f16ff */
[----:B------:R-:W-:Y:S02]  /*1ab0*/  LEA.HI.X.SX32 R75, R98, R7, 0x2, P4 ;  /* 0x00000007624b7211 */ /* 0x000fe400020f16ff */
[-C--:B------:R-:W-:Y:S01]  /*1ac0*/  LEA R72, P1, R96, R33.reuse, 0x2 ;  /* 0x0000002160487211 */ /* 0x080fe200078210ff */
[----:B--2---:R-:W-:Y:S01]  /*1ad0*/  IMAD.WIDE R36, R143, 0x4, R36 ;  /* 0x000000048f247825 */ /* 0x004fe200078e0224 */
[----:B------:R-:W-:Y:S02]  /*1ae0*/  LEA R82, P4, R104, R33, 0x2 ;  /* 0x0000002168527211 */ /* 0x000fe400078810ff */
[----:B------:R-:W-:-:S02]  /*1af0*/  LEA.HI.X.SX32 R77, R100, R7, 0x2, P2 ;  /* 0x00000007644d7211 */ /* 0x000fc400010f16ff */
[----:B------:R-:W-:Y:S02]  /*1b00*/  LEA R84, P2, R0, R33, 0x2 ;  /* 0x0000002100547211 */ /* 0x000fe400078410ff */
[-C--:B------:R-:W-:Y:S02]  /*1b10*/  LEA.HI.X.SX32 R73, R96, R7.reuse, 0x2, P1 ;  /* 0x0000000760497211 */ /* 0x080fe400008f16ff */
[----:B------:R-:W-:Y:S02]  /*1b20*/  LEA.HI.X.SX32 R83, R104, R7, 0x2, P4 ;  /* 0x0000000768537211 */ /* 0x000fe400020f16ff */
[-C--:B------:R-:W-:Y:S02]  /*1b30*/  LEA R78, P1, R102, R33.reuse, 0x2 ;  /* 0x00000021664e7211 */ /* 0x080fe400078210ff */
        /* <DEDUP_REMOVED lines=8> */
[----:B------:R-:W-:Y:S02]  /*1bc0*/  ISETP.GE.AND P2, PT, R157, c[0x0][0x180], PT ;  /* 0x000060009d007a0c */ /* 0x000fe40003f46270 */
[-C--:B------:R-:W-:Y:S02]  /*1bd0*/  LEA.HI.X.SX32 R87, R108, R7.reuse, 0x2, P1 ;  /* 0x000000076c577211 */ /* 0x080fe400008f16ff */
[----:B------:R-:W-:Y:S02]  /*1be0*/  LEA.HI.X.SX32 R29, R116, R7, 0x2, P4 ;  /* 0x00000007741d7211 */ /* 0x000fe400020f16ff */
[----:B------:R-:W-:Y:S02]  /*1bf0*/  LEA R26, P1, R114, R33, 0x2 ;  /* 0x00000021721a7211 */ /* 0x000fe400078210ff */
[----:B------:R-:W-:Y:S02]  /*1c00*/  LEA R40, P4, R8, R61, 0x2 ;  /* 0x0000003d08287211 */ /* 0x000fe400078810ff */
[----:B------:R-:W-:-:S02]  /*1c10*/  SEL R5, R3, RZ, !P2 ;  /* 0x000000ff03057207 */ /* 0x000fc40005000000 */
[----:B------:R-:W-:Y:S02]  /*1c20*/  LEA R56, P2, R6, R61, 0x2 ;  /* 0x0000003d06387211 */ /* 0x000fe400078410ff */
[----:B------:R-:W-:Y:S02]  /*1c30*/  LEA.HI.X.SX32 R27, R114, R7, 0x2, P1 ;  /* 0x00000007721b7211 */ /* 0x000fe400008f16ff */
[----:B------:R-:W-:Y:S02]  /*1c40*/  LEA.HI.X.SX32 R41, R8, R9, 0x2, P4 ;  /* 0x0000000908297211 */ /* 0x000fe400020f16ff */
[----:B------:R-:W-:Y:S02]  /*1c50*/  ISETP.GE.AND P1, PT, R155, c[0x0][0x180], PT ;  /* 0x000060009b007a0c */ /* 0x000fe40003f26270 */
[----:B------:R-:W-:Y:S02]  /*1c60*/  LEA R30, P4, R118, R33, 0x2 ;  /* 0x00000021761e7211 */ /* 0x000fe400078810ff */
[----:B------:R-:W-:-:S02]  /*1c70*/  LEA.HI.X.SX32 R57, R6, R9, 0x2, P2 ;  /* 0x0000000906397211 */ /* 0x000fc400010f16ff */
[----:B------:R-:W-:Y:S02]  /*1c80*/  LEA R58, P2, R2, R61, 0x2 ;  /* 0x0000003d023a7211 */ /* 0x000fe400078410ff */
[----:B------:R-:W-:Y:S02]  /*1c90*/  SEL R11, R3, RZ, !P1 ;  /* 0x000000ff030b7207 */ /* 0x000fe40004800000 */
[----:B------:R-:W-:Y:S02]  /*1ca0*/  LEA.HI.X.SX32 R31, R118, R7, 0x2, P4 ;  /* 0x00000007761f7211 */ /* 0x000fe400020f16ff */
[----:B------:R-:W-:Y:S02]  /*1cb0*/  LEA R42, P1, R4, R61, 0x2 ;  /* 0x0000003d042a7211 */ /* 0x000fe400078210ff */
[----:B------:R-:W-:Y:S02]  /*1cc0*/  LEA R32, P4, R120, R33, 0x2 ;  /* 0x0000002178207211 */ /* 0x000fe400078810ff */
[----:B------:R-:W-:-:S02]  /*1cd0*/  LEA.HI.X.SX32 R59, R2, R9, 0x2, P2 ;  /* 0x00000009023b7211 */ /* 0x000fc400010f16ff */
[----:B------:R-:W-:Y:S02]  /*1ce0*/  LEA R60, P2, R80, R61, 0x2 ;  /* 0x0000003d503c7211 */ /* 0x000fe400078410ff */
[----:B------:R-:W-:Y:S02]  /*1cf0*/  LEA.HI.X.SX32 R43, R4, R9, 0x2, P1 ;  /* 0x00000009042b7211 */ /* 0x000fe400008f16ff */
[----:B------:R-:W-:Y:S02]  /*1d00*/  LEA.HI.X.SX32 R33, R120, R7, 0x2, P4 ;  /* 0x0000000778217211 */ /* 0x000fe400020f16ff */
[----:B------:R-:W-:Y:S02]  /*1d10*/  LEA R44, P1, R22, R61, 0x2 ;  /* 0x0000003d162c7211 */ /* 0x000fe400078210ff */
[----:B------:R-:W-:Y:S02]  /*1d20*/  ISETP.GE.AND P4, PT, R153, c[0x0][0x180], PT ;  /* 0x0000600099007a0c */ /* 0x000fe40003f86270 */
[----:B------:R-:W-:-:S02]  /*1d30*/  LEA.HI.X.SX32 R61, R80, R9, 0x2, P2 ;  /* 0x00000009503d7211 */ /* 0x000fc400010f16ff */
[----:B------:R-:W-:Y:S02]  /*1d40*/  ISETP.NE.U32.AND P2, PT, R5, RZ, PT ;  /* 0x000000ff0500720c */ /* 0x000fe40003f45070 */
[----:B------:R-:W-:Y:S02]  /*1d50*/  ISETP.GE.AND P6, PT, R151, c[0x0][0x180], PT ;  /* 0x0000600097007a0c */ /* 0x000fe40003fc6270 */
[----:B------:R-:W-:Y:S02]  /*1d60*/  LEA.HI.X.SX32 R45, R22, R9, 0x2, P1 ;  /* 0x00000009162d7211 */ /* 0x000fe400008f16ff */
[----:B------:R-:W-:Y:S02]  /*1d70*/  SEL R5, R3, RZ, !P4 ;  /* 0x000000ff03057207 */ /* 0x000fe40006000000 */
[----:B------:R-:W-:Y:S02]  /*1d80*/  ISETP.NE.U32.AND P1, PT, R11, RZ, PT ;  /* 0x000000ff0b00720c */ /* 0x000fe40003f25070 */
[----:B------:R-:W-:-:S02]  /*1d90*/  SEL R7, R3, RZ, !P6 ;  /* 0x000000ff03077207 */ /* 0x000fc40007000000 */
[----:B------:R-:W-:Y:S01]  /*1da0*/  ISETP.NE.U32.AND P6, PT, R5, RZ, PT ;  /* 0x000000ff0500720c */ /* 0x000fe20003fc5070 */
[----:B------:R1:W-:Y:S01]  /*1db0*/  LDGSTS.E [R144+0x800], [R38.64], P2 ;  /* 0x0080000026907fae */ /* 0x0003e20009121848 */
[----:B------:R-:W-:Y:S02]  /*1dc0*/  ISETP.GE.AND P4, PT, R149, c[0x0][0x180], PT ;  /* 0x0000600095007a0c */ /* 0x000fe40003f86270 */
[----:B------:R-:W-:Y:S02]  /*1dd0*/  ISETP.GE.AND P3, PT, R147, c[0x0][0x180], PT ;  /* 0x0000600093007a0c */ /* 0x000fe40003f66270 */
[----:B------:R-:W-:Y:S02]  /*1de0*/  SEL R5, R3, RZ, !P4 ;  /* 0x000000ff03057207 */ /* 0x000fe40006000000 */
[----:B------:R-:W-:Y:S01]  /*1df0*/  ISETP.NE.U32.AND P4, PT, R7, RZ, PT ;  /* 0x000000ff0700720c */ /* 0x000fe20003f85070 */
[----:B------:R2:W-:Y:S01]  /*1e00*/  LDGSTS.E [R144+0xc00], [R40.64], P1 ;  /* 0x00c0000028907fae */ /* 0x0005e20008921848 */
[----:B------:R-:W-:-:S02]  /*1e10*/  ISETP.GE.AND P1, PT, R160, c[0x0][0x180], PT ;  /* 0x00006000a0007a0c */ /* 0x000fc40003f26270 */
[----:B------:R-:W-:Y:S01]  /*1e20*/  SEL R7, R3, RZ, !P3 ;  /* 0x000000ff03077207 */ /* 0x000fe20005800000 */
[----:B------:R3:W-:Y:S01]  /*1e30*/  LDGSTS.E [R144+0x1000], [R42.64], P6 ;  /* 0x010000002a907fae */ /* 0x0007e2000b121848 */
[----:B------:R-:W-:Y:S01]  /*1e40*/  ISETP.NE.U32.AND P2, PT, R5, RZ, PT ;  /* 0x000000ff0500720c */ /* 0x000fe20003f45070 */
[----:B-1----:R-:W-:Y:S01]  /*1e50*/  IMAD.WIDE R38, R143, 0x4, R38 ;  /* 0x000000048f267825 */ /* 0x002fe200078e0226 */
[----:B------:R-:W-:Y:S02]  /*1e60*/  ISETP.GE.AND P6, PT, R158, c[0x0][0x180], PT ;  /* 0x000060009e007a0c */ /* 0x000fe40003fc6270 */
[----:B------:R-:W-:Y:S02]  /*1e70*/  SEL R5, R3, RZ, !P1 ;  /* 0x000000ff03057207 */ /* 0x000fe40004800000 */
[----:B------:R-:W-:Y:S01]  /*1e80*/  ISETP.NE.U32.AND P3, PT, R7, RZ, PT ;  /* 0x000000ff0700720c */ /* 0x000fe20003f65070 */
[----:B------:R1:W-:Y:S01]  /*1e90*/  LDGSTS.E [R144+0x1400], [R44.64], P4 ;  /* 0x014000002c907fae */ /* 0x0003e2000a121848 */
[----:B------:R-:W-:Y:S01]  /*1ea0*/  SEL R7, R3, RZ, !P6 ;  /* 0x000000ff03077207 */ /* 0x000fe20007000000 */
[----:B--2---:R-:W-:Y:S01]  /*1eb0*/  IMAD.WIDE R40, R143, 0x4, R40 ;  /* 0x000000048f287825 */ /* 0x004fe200078e0228 */
[----:B------:R-:W-:-:S02]  /*1ec0*/  ISETP.NE.U32.AND P6, PT, R5, RZ, PT ;  /* 0x000000ff0500720c */ /* 0x000fc40003fc5070 */
[----:B------:R-:W-:Y:S01]  /*1ed0*/  ISETP.GE.AND P1, PT, R156, c[0x0][0x180], PT ;  /* 0x000060009c007a0c */ /* 0x000fe20003f26270 */
[----:B------:R2:W-:Y:S01]  /*1ee0*/  LDGSTS.E [R144+0x1800], [R46.64], P2 ;  /* 0x018000002e907fae */ /* 0x0005e20009121848 */
[----:B------:R-:W-:Y:S01]  /*1ef0*/  ISETP.GE.AND P4, PT, R154, c[0x0][0x180], PT ;  /* 0x000060009a007a0c */ /* 0x000fe20003f86270 */
[----:B---3--:R-:W-:Y:S01]  /*1f00*/  IMAD.WIDE R42, R143, 0x4, R42 ;  /* 0x000000048f2a7825 */ /* 0x008fe200078e022a */
[----:B------:R-:W-:Y:S02]  /*1f10*/  SEL R5, R3, RZ, !P1 ;  /* 0x000000ff03057207 */ /* 0x000fe40004800000 */
[----:B------:R-:W-:Y:S01]  /*1f20*/  ISETP.NE.U32.AND P1, PT, R7, RZ, PT ;  /* 0x000000ff0700720c */ /* 0x000fe20003f25070 */
[----:B------:R3:W-:Y:S01]  /*1f30*/  LDGSTS.E [R144+0x1c00], [R48.64], P3 ;  /* 0x01c0000030907fae */ /* 0x0007e20009921848 */
[----:B------:R-:W-:Y:S01]  /*1f40*/  ISETP.GE.AND P3, PT, R152, c[0x0][0x180], PT ;  /* 0x0000600098007a0c */ /* 0x000fe20003f66270 */
[----:B-1----:R-:W-:Y:S01]  /*1f50*/  IMAD.WIDE R44, R143, 0x4, R44 ;  /* 0x000000048f2c7825 */ /* 0x002fe200078e022c */
[----:B------:R-:W-:Y:S01]  /*1f60*/  SEL R7, R3, RZ, !P4 ;  /* 0x000000ff03077207 */ /* 0x000fe20006000000 */
[----:B------:R1:W-:Y:S01]  /*1f70*/  LDGSTS.E [R142+0x200], [R50.64], P6 ;  /* 0x00200000328e7fae */ /* 0x0003e2000b121848 */
[----:B------:R-:W-:Y:S01]  /*1f80*/  ISETP.NE.U32.AND P4, PT, R5, RZ, PT ;  /* 0x000000ff0500720c */ /* 0x000fe20003f85070 */
[----:B--2---:R-:W-:Y:S01]  /*1f90*/  IMAD.WIDE R46, R143, 0x4, R46 ;  /* 0x000000048f2e7825 */ /* 0x004fe200078e022e */
[----:B------:R-:W-:-:S02]  /*1fa0*/  ISETP.GE.AND P6, PT, R150, c[0x0][0x180], PT ;  /* 0x0000600096007a0c */ /* 0x000fc40003fc6270 */
[----:B------:R-:W-:Y:S02]  /*1fb0*/  SEL R5, R3, RZ, !P3 ;  /* 0x000000ff03057207 */ /* 0x000fe40005800000 */
[----:B------:R-:W-:Y:S01]  /*1fc0*/  ISETP.NE.U32.AND P2, PT, R7, RZ, PT ;  /* 0x000000ff0700720c */ /* 0x000fe20003f45070 */
[----:B------:R2:W-:Y:S01]  /*1fd0*/  LDGSTS.E [R142+0x600], [R52.64], P1 ;  /* 0x00600000348e7fae */ /* 0x0005e20008921848 */
[----:B------:R-:W-:Y:S01]  /*1fe0*/  SEL R7, R3, RZ, !P6 ;  /* 0x000000ff03077207 */ /* 0x000fe20007000000 */
[----:B---3--:R-:W-:Y:S01]  /*1ff0*/  IMAD.WIDE R48, R143, 0x4, R48 ;  /* 0x000000048f307825 */ /* 0x008fe200078e0230 */
[----:B------:R-:W-:Y:S02]  /*2000*/  ISETP.NE.U32.AND P6, PT, R5, RZ, PT ;  /* 0x000000ff0500720c */ /* 0x000fe40003fc5070 */
[----:B------:R-:W-:Y:S01]  /*2010*/  ISETP.GE.AND P3, PT, R148, c[0x0][0x180], PT ;  /* 0x0000600094007a0c */ /* 0x000fe20003f66270 */
[----:B------:R3:W-:Y:S01]  /*2020*/  LDGSTS.E [R142+0xa00], [R54.64], P4 ;  /* 0x00a00000368e7fae */ /* 0x0007e2000a121848 */
[----:B------:R-:W-:Y:S01]  /*2030*/  ISETP.NE.U32.AND P1, PT, R7, RZ, PT ;  /* 0x000000ff0700720c */ /* 0x000fe20003f25070 */
[----:B-1----:R-:W-:Y:S01]  /*2040*/  IMAD.WIDE R50, R143, 0x4, R50 ;  /* 0x000000048f327825 */ /* 0x002fe200078e0232 */
[----:B------:R-:W-:-:S02]  /*2050*/  SEL R5, R3, RZ, !P3 ;  /* 0x000000ff03057207 */ /* 0x000fc40005800000 */
[----:B------:R-:W-:Y:S01]  /*2060*/  ISETP.GE.AND P4, PT, R162, UR4, PT ;  /* 0x00000004a2007c0c */ /* 0x000fe2000bf86270 */
[----:B------:R1:W-:Y:S01]  /*2070*/  LDGSTS.E [R142+0xe00], [R56.64], P2 ;  /* 0x00e00000388e7fae */ /* 0x0003e20009121848 */
[----:B------:R-:W-:Y:S01]  /*2080*/  ISETP.GE.AND P2, PT, R146, c[0x0][0x180], PT ;  /* 0x0000600092007a0c */ /* 0x000fe20003f46270 */
[----:B--2---:R-:W-:Y:S01]  /*2090*/  IMAD.WIDE R52, R143, 0x4, R52 ;  /* 0x000000048f347825 */ /* 0x004fe200078e0234 */
[----:B------:R-:W-:Y:S01]  /*20a0*/  ISETP.NE.U32.AND P3, PT, R5, RZ, PT ;  /* 0x000000ff0500720c */ /* 0x000fe20003f65070 */
[----:B------:R2:W-:Y:S01]  /*20b0*/  LDGSTS.E [R142+0x1200], [R58.64], P6 ;  /* 0x012000003a8e7fae */ /* 0x0005e2000b121848 */
[----:B------:R-:W-:Y:S01]  /*20c0*/  ISETP.GE.AND P6, PT, R159, UR4, PT ;  /* 0x000000049f007c0c */ /* 0x000fe2000bfc6270 */
[----:B---3--:R-:W-:Y:S01]  /*20d0*/  IMAD.WIDE R54, R143, 0x4, R54 ;  /* 0x000000048f367825 */ /* 0x008fe200078e0236 */
[----:B------:R-:W-:Y:S01]  /*20e0*/  SEL R3, R3, RZ, !P2 ;  /* 0x000000ff03037207 */ /* 0x000fe20005000000 */
[----:B------:R3:W-:Y:S01]  /*20f0*/  LDGSTS.E [R142+0x1600], [R60.64], P1 ;  /* 0x016000003c8e7fae */ /* 0x0007e20008921848 */
[----:B------:R-:W-:-:S02]  /*2100*/  SEL R7, RZ, 0x4, P6 ;  /* 0x00000004ff077807 */ /* 0x000fc40003000000 */
[----:B------:R-:W-:Y:S01]  /*2110*/  ISETP.NE.U32.AND P6, PT, R3, RZ, PT ;  /* 0x000000ff0300720c */ /* 0x000fe20003fc5070 */
[----:B-1----:R-:W-:Y:S01]  /*2120*/  IMAD.WIDE R56, R143, 0x4, R56 ;  /* 0x000000048f387825 */ /* 0x002fe200078e0238 */
[----:B------:R-:W-:Y:S02]  /*2130*/  SEL R5, RZ, 0x4, P4 ;  /* 0x00000004ff057807 */ /* 0x000fe40002000000 */
[----:B------:R-:W-:Y:S01]  /*2140*/  ISETP.GE.AND P4, PT, R157, UR4, PT ;  /* 0x000000049d007c0c */ /* 0x000fe2000bf86270 */
[----:B------:R1:W-:Y:S01]  /*2150*/  LDGSTS.E [R142+0x1a00], [R62.64], P3 ;  /* 0x01a000003e8e7fae */ /* 0x0003e20009921848 */
[----:B------:R-:W-:Y:S01]  /*2160*/  ISETP.GT.AND P2, PT, R136, 0x3f, PT ;  /* 0x0000003f8800780c */ /* 0x000fe20003f44270 */
[----:B--2---:R-:W-:Y:S01]  /*2170*/  IMAD.WIDE R58, R143, 0x4, R58 ;  /* 0x000000048f3a7825 */ /* 0x004fe200078e023a */
[----:B------:R-:W-:Y:S02]  /*2180*/  SEL R3, RZ, 0x4, P4 ;  /* 0x00000004ff037807 */ /* 0x000fe40002000000 */
[----:B------:R-:W-:Y:S01]  /*2190*/  SEL R5, R5, RZ, P2 ;  /* 0x000000ff05057207 */ /* 0x000fe20001000000 */
[----:B---3--:R-:W-:Y:S01]  /*21a0*/  IMAD.WIDE R60, R143, 0x4, R60 ;  /* 0x000000048f3c7825 */ /* 0x008fe200078e023c */
[----:B------:R-:W-:Y:S01]  /*21b0*/  SEL R3, R3, RZ, P2 ;  /* 0x000000ff03037207 */ /* 0x000fe20001000000 */
[----:B------:R2:W-:Y:S01]  /*21c0*/  LDGSTS.E [R142+0x1e00], [R64.64], P6 ;  /* 0x01e00000408e7fae */ /* 0x0005e2000b121848 */
[----:B------:R-:W-:-:S02]  /*21d0*/  ISETP.GE.AND P3, PT, R155, UR4, PT ;  /* 0x000000049b007c0c */ /* 0x000fc4000bf66270 */
[----:B------:R-:W-:Y:S01]  /*21e0*/  ISETP.NE.U32.AND P1, PT, R5, RZ, PT ;  /* 0x000000ff0500720c */ /* 0x000fe20003f25070 */
[----:B------:R-:W0:Y:S01]  /*21f0*/  LDGDEPBAR ;  /* 0x00000000000079af */ /* 0x000e220000000000 */
[----:B------:R-:W-:Y:S01]  /*2200*/  ISETP.NE.U32.AND P6, PT, R3, RZ, PT ;  /* 0x000000ff0300720c */ /* 0x000fe20003fc5070 */
[----:B-1----:R-:W-:Y:S01]  /*2210*/  IMAD.WIDE R62, R143, 0x4, R62 ;  /* 0x000000048f3e7825 */ /* 0x002fe200078e023e */
[----:B------:R-:W-:Y:S01]  /*2220*/  SEL R7, R7, RZ, P2 ;  /* 0x000000ff07077207 */ /* 0x000fe20001000000 */
[----:B------:R1:W-:Y:S01]  /*2230*/  LDGSTS.E [R140+0xa000], [R66.64], P5 ;  /* 0x0a000000428c7fae */ /* 0x0003e2000a921848 */
[----:B------:R-:W-:Y:S02]  /*2240*/  SEL R3, RZ, 0x4, P3 ;  /* 0x00000004ff037807 */ /* 0x000fe40001800000 */
[----:B------:R-:W-:Y:S01]  /*2250*/  ISETP.GE.AND P3, PT, R153, UR4, PT ;  /* 0x0000000499007c0c */ /* 0x000fe2000bf66270 */
[----:B------:R3:W-:Y:S01]  /*2260*/  LDGSTS.E [R140+0xa400], [R70.64], P5 ;  /* 0x0a400000468c7fae */ /* 0x0007e2000a921848 */
[----:B------:R-:W-:Y:S01]  /*2270*/  ISETP.NE.U32.AND P4, PT, R7, RZ, PT ;  /* 0x000000ff0700720c */ /* 0x000fe20003f85070 */
[----:B--2---:R-:W-:Y:S01]  /*2280*/  IMAD.WIDE R64, R143, 0x4, R64 ;  /* 0x000000048f407825 */ /* 0x004fe200078e0240 */
[----:B------:R-:W-:Y:S01]  /*2290*/  SEL R3, R3, RZ, P2 ;  /* 0x000000ff03037207 */ /* 0x000fe20001000000 */
[----:B------:R2:W-:Y:S01]  /*22a0*/  LDGSTS.E [R140+0xa800], [R74.64], P5 ;  /* 0x0a8000004a8c7fae */ /* 0x0005e2000a921848 */
[----:B------:R-:W-:-:S02]  /*22b0*/  SEL R5, RZ, 0x4, P3 ;  /* 0x00000004ff057807 */ /* 0x000fc40001800000 */
[----:B------:R-:W-:Y:S01]  /*22c0*/  ISETP.NE.U32.AND P3, PT, R3, RZ, PT ;  /* 0x000000ff0300720c */ /* 0x000fe20003f65070 */
[----:B------:R4:W-:Y:S01]  /*22d0*/  LDGSTS.E [R140+0xac00], [R78.64], P5 ;  /* 0x0ac000004e8c7fae */ /* 0x0009e2000a921848 */
[----:B------:R-:W-:Y:S01]  /*22e0*/  SEL R5, R5, RZ, P2 ;  /* 0x000000ff05057207 */ /* 0x000fe20001000000 */
[C---:B-1----:R-:W-:Y:S02]  /*22f0*/  IMAD.WIDE R66, R141.reuse, 0x4, R66 ;  /* 0x000000048d427825 */ /* 0x042fe400078e0242 */
[----:B------:R1:W-:Y:S02]  /*2300*/  LDGSTS.E [R140+0xb000], [R84.64], P5 ;  /* 0x0b000000548c7fae */ /* 0x0003e4000a921848 */
[C---:B---3--:R-:W-:Y:S02]  /*2310*/  IMAD.WIDE R70, R141.reuse, 0x4, R70 ;  /* 0x000000048d467825 */ /* 0x048fe400078e0246 */
[----:B------:R3:W-:Y:S02]  /*2320*/  LDGSTS.E [R140+0xb400], [R106.64], P5 ;  /* 0x0b4000006a8c7fae */ /* 0x0007e4000a921848 */
[----:B--2---:R-:W-:-:S02]  /*2330*/  IMAD.WIDE R74, R141, 0x4, R74 ;  /* 0x000000048d4a7825 */ /* 0x004fc400078e024a */
[----:B------:R2:W-:Y:S02]  /*2340*/  LDGSTS.E [R140+0xb800], [R26.64], P5 ;  /* 0x0b8000001a8c7fae */ /* 0x0005e4000a921848 */
[C---:B----4-:R-:W-:Y:S02]  /*2350*/  IMAD.WIDE R78, R141.reuse, 0x4, R78 ;  /* 0x000000048d4e7825 */ /* 0x050fe400078e024e */
[----:B------:R4:W-:Y:S02]  /*2360*/  LDGSTS.E [R140+0xbc00], [R30.64], P5 ;  /* 0x0bc000001e8c7fae */ /* 0x0009e4000a921848 */
[C---:B-1----:R-:W-:Y:S02]  /*2370*/  IMAD.WIDE R84, R141.reuse, 0x4, R84 ;  /* 0x000000048d547825 */ /* 0x042fe400078e0254 */
[----:B------:R1:W-:Y:S02]  /*2380*/  LDGSTS.E [R138+0xa200], [R68.64], P5 ;  /* 0x0a200000448a7fae */ /* 0x0003e4000a921848 */
[----:B---3--:R-:W-:-:S02]  /*2390*/  IMAD.WIDE R106, R141, 0x4, R106 ;  /* 0x000000048d6a7825 */ /* 0x008fc400078e026a */
[----:B------:R3:W-:Y:S02]  /*23a0*/  LDGSTS.E [R138+0xa600], [R72.64], P5 ;  /* 0x0a600000488a7fae */ /* 0x0007e4000a921848 */
[C---:B--2---:R-:W-:Y:S02]  /*23b0*/  IMAD.WIDE R26, R141.reuse, 0x4, R26 ;  /* 0x000000048d1a7825 */ /* 0x044fe400078e021a */
[----:B------:R2:W-:Y:S02]  /*23c0*/  LDGSTS.E [R138+0xaa00], [R76.64], P5 ;  /* 0x0aa000004c8a7fae */ /* 0x0005e4000a921848 */
[C---:B----4-:R-:W-:Y:S02]  /*23d0*/  IMAD.WIDE R30, R141.reuse, 0x4, R30 ;  /* 0x000000048d1e7825 */ /* 0x050fe400078e021e */
[----:B------:R4:W-:Y:S02]  /*23e0*/  LDGSTS.E [R138+0xae00], [R82.64], P5 ;  /* 0x0ae00000528a7fae */ /* 0x0009e4000a921848 */
[----:B-1----:R-:W-:-:S02]  /*23f0*/  IMAD.WIDE R68, R141, 0x4, R68 ;  /* 0x000000048d447825 */ /* 0x002fc400078e0244 */
[----:B------:R1:W-:Y:S02]  /*2400*/  LDGSTS.E [R138+0xb200], [R86.64], P5 ;  /* 0x0b200000568a7fae */ /* 0x0003e4000a921848 */
[C---:B---3--:R-:W-:Y:S02]  /*2410*/  IMAD.WIDE R72, R141.reuse, 0x4, R72 ;  /* 0x000000048d487825 */ /* 0x048fe400078e0248 */
[----:B------:R3:W-:Y:S02]  /*2420*/  LDGSTS.E [R138+0xb600], [R24.64], P5 ;  /* 0x0b600000188a7fae */ /* 0x0007e4000a921848 */
[C---:B--2---:R-:W-:Y:S02]  /*2430*/  IMAD.WIDE R76, R141.reuse, 0x4, R76 ;  /* 0x000000048d4c7825 */ /* 0x044fe400078e024c */
[----:B------:R2:W-:Y:S02]  /*2440*/  LDGSTS.E [R138+0xba00], [R28.64], P5 ;  /* 0x0ba000001c8a7fae */ /* 0x0005e4000a921848 */
[----:B----4-:R-:W-:-:S02]  /*2450*/  IMAD.WIDE R82, R141, 0x4, R82 ;  /* 0x000000048d527825 */ /* 0x010fc400078e0252 */
[----:B------:R4:W-:Y:S01]  /*2460*/  LDGSTS.E [R138+0xbe00], [R32.64], P5 ;  /* 0x0be00000208a7fae */ /* 0x0009e2000a921848 */
[----:B------:R-:W-:Y:S01]  /*2470*/  ISETP.GE.AND P5, PT, R151, UR4, PT ;  /* 0x0000000497007c0c */ /* 0x000fe2000bfa6270 */
[C---:B-1----:R-:W-:Y:S02]  /*2480*/  IMAD.WIDE R86, R141.reuse, 0x4, R86 ;  /* 0x000000048d567825 */ /* 0x042fe400078e0256 */
[----:B------:R-:W0:Y:S01]  /*2490*/  LDGDEPBAR ;  /* 0x00000000000079af */ /* 0x000e220000000000 */
[----:B------:R-:W-:Y:S01]  /*24a0*/  SEL R3, RZ, 0x4, P5 ;  /* 0x00000004ff037807 */ /* 0x000fe20002800000 */
[----:B---3--:R-:W-:Y:S02]  /*24b0*/  IMAD.WIDE R24, R141, 0x4, R24 ;  /* 0x000000048d187825 */ /* 0x008fe400078e0218 */
[----:B------:R-:W-:Y:S01]  /*24c0*/  BAR.SYNC.DEFER_BLOCKING 0x0 ;  /* 0x0000000000007b1d */ /* 0x000fe20000010000 */
[----:B------:R-:W-:Y:S01]  /*24d0*/  ISETP.GE.AND P5, PT, R149, UR4, PT ;  /* 0x0000000495007c0c */ /* 0x000fe2000bfa6270 */
[----:B--2---:R-:W-:Y:S01]  /*24e0*/  IMAD.WIDE R28, R141, 0x4, R28 ;  /* 0x000000048d1c7825 */ /* 0x004fe200078e021c */
[----:B------:R-:W-:-:S03]  /*24f0*/  SEL R3, R3, RZ, P2 ;  /* 0x000000ff03037207 */ /* 0x000fc60001000000 */
[----:B----4-:R-:W-:Y:S01]  /*2500*/  IMAD.WIDE R32, R141, 0x4, R32 ;  /* 0x000000048d207825 */ /* 0x010fe200078e0220 */
[----:B------:R-:W-:Y:S01]  /*2510*/  @!PT LDS RZ, [RZ] ;  /* 0x00000000fffff984 */ /* 0x000fe20000000800 */
[----:B------:R-:W-:Y:S01]  /*2520*/  @!PT LDS RZ, [RZ] ;  /* 0x00000000fffff984 */ /* 0x000fe20000000800 */
[----:B------:R-:W-:Y:S01]  /*2530*/  @!PT LDS RZ, [RZ] ;  /* 0x00000000fffff984 */ /* 0x000fe20000000800 */
[----:B------:R1:W-:Y:S01]  /*2540*/  LDGSTS.E [R144+0x2000], [R34.64], P1 ;  /* 0x0200000022907fae */ /* 0x0003e20008921848 */
[----:B------:R-:W-:Y:S02]  /*2550*/  ISETP.NE.U32.AND P1, PT, R5, RZ, PT ;  /* 0x000000ff0500720c */ /* 0x000fe40003f25070 */
[----:B------:R-:W-:Y:S01]  /*2560*/  SEL R5, RZ, 0x4, P5 ;  /* 0x00000004ff057807 */ /* 0x000fe20002800000 */
[----:B------:R2:W-:Y:S01]  /*2570*/  LDGSTS.E [R144+0x2400], [R36.64], P4 ;  /* 0x0240000024907fae */ /* 0x0005e2000a121848 */
[----:B------:R-:W-:Y:S02]  /*2580*/  ISETP.GE.AND P5, PT, R147, UR4, PT ;  /* 0x0000000493007c0c */ /* 0x000fe4000bfa6270 */
[----:B------:R-:W-:Y:S01]  /*2590*/  SEL R5, R5, RZ, P2 ;  /* 0x000000ff05057207 */ /* 0x000fe20001000000 */
[----:B------:R3:W-:Y:S01]  /*25a0*/  LDGSTS.E [R144+0x2800], [R38.64], P6 ;  /* 0x0280000026907fae */ /* 0x0007e2000b121848 */
[----:B------:R-:W-:-:S02]  /*25b0*/  ISETP.GE.AND P6, PT, R160, UR4, PT ;  /* 0x00000004a0007c0c */ /* 0x000fc4000bfc6270 */
[----:B------:R-:W-:Y:S01]  /*25c0*/  ISETP.NE.U32.AND P4, PT, R3, RZ, PT ;  /* 0x000000ff0300720c */ /* 0x000fe20003f85070 */
[----:B------:R4:W-:Y:S01]  /*25d0*/  LDGSTS.E [R144+0x2c00], [R40.64], P3 ;  /* 0x02c0000028907fae */ /* 0x0009e20009921848 */
[----:B------:R-:W-:Y:S01]  /*25e0*/  SEL R3, RZ, 0x4, P5 ;  /* 0x00000004ff037807 */ /* 0x000fe20002800000 */
[----:B-1----:R-:W-:Y:S01]  /*25f0*/  IMAD.WIDE R34, R143, 0x4, R34 ;  /* 0x000000048f227825 */ /* 0x002fe200078e0222 */
[----:B------:R-:W-:Y:S01]  /*2600*/  ISETP.NE.U32.AND P3, PT, R5, RZ, PT ;  /* 0x000000ff0500720c */ /* 0x000fe20003f65070 */
[----:B------:R1:W-:Y:S01]  /*2610*/  LDGSTS.E [R144+0x3000], [R42.64], P1 ;  /* 0x030000002a907fae */ /* 0x0003e20008921848 */
[----:B------:R-:W-:Y:S01]  /*2620*/  SEL R5, RZ, 0x4, P6 ;  /* 0x00000004ff057807 */ /* 0x000fe20003000000 */
[----:B--2---:R-:W-:Y:S01]  /*2630*/  IMAD.WIDE R36, R143, 0x4, R36 ;  /* 0x000000048f247825 */ /* 0x004fe200078e0224 */
[----:B------:R-:W-:Y:S02]  /*2640*/  SEL R3, R3, RZ, P2 ;  /* 0x000000ff03037207 */ /* 0x000fe40001000000 */
[----:B------:R-:W-:Y:S01]  /*2650*/  ISETP.GE.AND P6, PT, R158, UR4, PT ;  /* 0x000000049e007c0c */ /* 0x000fe2000bfc6270 */
[----:B---3--:R-:W-:Y:S01]  /*2660*/  IMAD.WIDE R38, R143, 0x4, R38 ;  /* 0x000000048f267825 */ /* 0x008fe200078e0226 */
[----:B------:R-:W-:Y:S01]  /*2670*/  SEL R5, R5, RZ, P2 ;  /* 0x000000ff05057207 */ /* 0x000fe20001000000 */
[----:B------:R2:W-:Y:S01]  /*2680*/  LDGSTS.E [R144+0x3400], [R44.64], P4 ;  /* 0x034000002c907fae */ /* 0x0005e2000a121848 */
[----:B------:R-:W-:Y:S01]  /*2690*/  ISETP.GE.AND P5, PT, R145, UR4, PT ;  /* 0x0000000491007c0c */ /* 0x000fe2000bfa6270 */
[----:B----4-:R-:W-:Y:S01]  /*26a0*/  IMAD.WIDE R40, R143, 0x4, R40 ;  /* 0x000000048f287825 */ /* 0x010fe200078e0228 */
[----:B------:R-:W-:Y:S01]  /*26b0*/  ISETP.NE.U32.AND P1, PT, R3, RZ, PT ;  /* 0x000000ff0300720c */ /* 0x000fe20003f25070 */
[----:B------:R3:W-:Y:S01]  /*26c0*/  LDGSTS.E [R144+0x3800], [R46.64], P3 ;  /* 0x038000002e907fae */ /* 0x0007e20009921848 */
[----:B------:R-:W-:Y:S01]  /*26d0*/  SEL R3, RZ, 0x4, P6 ;  /* 0x00000004ff037807 */ /* 0x000fe20003000000 */
[----:B-1----:R-:W-:Y:S01]  /*26e0*/  IMAD.WIDE R42, R143, 0x4, R42 ;  /* 0x000000048f2a7825 */ /* 0x002fe200078e022a */
[----:B------:R-:W-:-:S02]  /*26f0*/  ISETP.NE.U32.AND P6, PT, R5, RZ, PT ;  /* 0x000000ff0500720c */ /* 0x000fc40003fc5070 */
[----:B------:R-:W-:Y:S02]  /*2700*/  SEL R5, RZ, 0x4, P5 ;  /* 0x00000004ff057807 */ /* 0x000fe40002800000 */
[----:B------:R-:W-:Y:S01]  /*2710*/  ISETP.GE.AND P5, PT, R156, UR4, PT ;  /* 0x000000049c007c0c */ /* 0x000fe2000bfa6270 */
[----:B--2---:R-:W-:Y:S01]  /*2720*/  IMAD.WIDE R44, R143, 0x4, R44 ;  /* 0x000000048f2c7825 */ /* 0x004fe200078e022c */
[----:B------:R-:W-:Y:S02]  /*2730*/  SEL R3, R3, RZ, P2 ;  /* 0x000000ff03037207 */ /* 0x000fe40001000000 */
[----:B------:R-:W-:Y:S01]  /*2740*/  SEL R7, R5, RZ, P2 ;  /* 0x000000ff05077207 */ /* 0x000fe20001000000 */
[----:B------:R1:W-:Y:S01]  /*2750*/  LDGSTS.E [R144+0x3c00], [R48.64], P1 ;  /* 0x03c0000030907fae */ /* 0x0003e20008921848 */
[----:B------:R-:W-:Y:S01]  /*2760*/  SEL R5, RZ, 0x4, P5 ;  /* 0x00000004ff057807 */ /* 0x000fe20002800000 */
[----:B---3--:R-:W-:Y:S01]  /*2770*/  IMAD.WIDE R46, R143, 0x4, R46 ;  /* 0x000000048f2e7825 */ /* 0x008fe200078e022e */
[----:B------:R-:W-:Y:S01]  /*2780*/  ISETP.GE.AND P4, PT, R154, UR4, PT ;  /* 0x000000049a007c0c */ /* 0x000fe2000bf86270 */
[----:B------:R2:W-:Y:S01]  /*2790*/  LDGSTS.E [R142+0x2200], [R50.64], P6 ;  /* 0x02200000328e7fae */ /* 0x0005e2000b121848 */
[----:B------:R-:W-:-:S02]  /*27a0*/  ISETP.NE.U32.AND P5, PT, R3, RZ, PT ;  /* 0x000000ff0300720c */ /* 0x000fc40003fa5070 */
[----:B------:R-:W-:Y:S02]  /*27b0*/  SEL R3, RZ, 0x4, P4 ;  /* 0x00000004ff037807 */ /* 0x000fe40002000000 */
[----:B------:R-:W-:Y:S02]  /*27c0*/  SEL R5, R5, RZ, P2 ;  /* 0x000000ff05057207 */ /* 0x000fe40001000000 */
[----:B------:R-:W-:Y:S01]  /*27d0*/  ISETP.GE.AND P4, PT, R152, UR4, PT ;  /* 0x0000000498007c0c */ /* 0x000fe2000bf86270 */
[----:B-1----:R-:W-:Y:S01]  /*27e0*/  IMAD.WIDE R48, R143, 0x4, R48 ;  /* 0x000000048f307825 */ /* 0x002fe200078e0230 */
[----:B------:R-:W-:Y:S02]  /*27f0*/  ISETP.NE.U32.AND P1, PT, R5, RZ, PT ;  /* 0x000000ff0500720c */ /* 0x000fe40003f25070 */
[----:B------:R-:W-:Y:S01]  /*2800*/  SEL R3, R3, RZ, P2 ;  /* 0x000000ff03037207 */ /* 0x000fe20001000000 */
[----:B--2---:R-:W-:Y:S01]  /*2810*/  IMAD.WIDE R50, R143, 0x4, R50 ;  /* 0x000000048f327825 */ /* 0x004fe200078e0232 */
[----:B------:R-:W-:Y:S01]  /*2820*/  SEL R5, RZ, 0x4, P4 ;  /* 0x00000004ff057807 */ /* 0x000fe20002000000 */
[----:B------:R1:W-:Y:S01]  /*2830*/  LDGSTS.E [R142+0x2600], [R52.64], P5 ;  /* 0x02600000348e7fae */ /* 0x0003e2000a921848 */
[----:B------:R-:W-:-:S02]  /*2840*/  ISETP.GE.AND P6, PT, R150, UR4, PT ;  /* 0x0000000496007c0c */ /* 0x000fc4000bfc6270 */
[----:B------:R-:W-:Y:S02]  /*2850*/  ISETP.NE.U32.AND P4, PT, R3, RZ, PT ;  /* 0x000000ff0300720c */ /* 0x000fe40003f85070 */
[----:B------:R-:W-:Y:S02]  /*2860*/  SEL R5, R5, RZ, P2 ;  /* 0x000000ff05057207 */ /* 0x000fe40001000000 */
[----:B------:R-:W-:Y:S01]  /*2870*/  ISETP.GE.AND P5, PT, R148, UR4, PT ;  /* 0x0000000494007c0c */ /* 0x000fe2000bfa6270 */
[----:B------:R2:W-:Y:S01]  /*2880*/  LDGSTS.E [R142+0x2a00], [R54.64], P1 ;  /* 0x02a00000368e7fae */ /* 0x0005e20008921848 */
[----:B------:R-:W-:Y:S02]  /*2890*/  SEL R3, RZ, 0x4, P6 ;  /* 0x00000004ff037807 */ /* 0x000fe40003000000 */
[----:B------:R-:W-:Y:S01]  /*28a0*/  ISETP.NE.U32.AND P6, PT, R5, RZ, PT ;  /* 0x000000ff0500720c */ /* 0x000fe20003fc5070 */
[----:B-1----:R-:W-:Y:S01]  /*28b0*/  IMAD.WIDE R52, R143, 0x4, R52 ;  /* 0x000000048f347825 */ /* 0x002fe200078e0234 */
[----:B------:R-:W-:-:S02]  /*28c0*/  SEL R5, RZ, 0x4, P5 ;  /* 0x00000004ff057807 */ /* 0x000fc40002800000 */
[----:B------:R-:W-:Y:S01]  /*28d0*/  SEL R3, R3, RZ, P2 ;  /* 0x000000ff03037207 */ /* 0x000fe20001000000 */
[----:B------:R1:W-:Y:S01]  /*28e0*/  LDGSTS.E [R142+0x2e00], [R56.64], P4 ;  /* 0x02e00000388e7fae */ /* 0x0003e2000a121848 */
[----:B------:R-:W-:Y:S01]  /*28f0*/  ISETP.GE.AND P5, PT, R146, UR4, PT ;  /* 0x0000000492007c0c */ /* 0x000fe2000bfa6270 */
[----:B------:R-:W-:Y:S01]  /*2900*/  UIADD3 UR4, UR5, -0x60, URZ ;  /* 0xffffffa005047890 */ /* 0x000fe2000fffe03f */
[----:B------:R-:W-:Y:S01]  /*2910*/  ISETP.NE.U32.AND P1, PT, R3, RZ, PT ;  /* 0x000000ff0300720c */ /* 0x000fe20003f25070 */
[----:B--2---:R-:W-:Y:S01]  /*2920*/  IMAD.WIDE R54, R143, 0x4, R54 ;  /* 0x000000048f367825 */ /* 0x004fe200078e0236 */
[----:B------:R-:W-:Y:S02]  /*2930*/  SEL R3, RZ, 0x4, P5 ;  /* 0x00000004ff037807 */ /* 0x000fe40002800000 */
[----:B------:R-:W-:Y:S01]  /*2940*/  SEL R5, R5, RZ, P2 ;  /* 0x000000ff05057207 */ /* 0x000fe20001000000 */
[----:B------:R2:W-:Y:S01]  /*2950*/  LDGSTS.E [R142+0x3200], [R58.64], P6 ;  /* 0x032000003a8e7fae */ /* 0x0005e2000b121848 */
[----:B------:R-:W-:-:S02]  /*2960*/  ISETP.GE.AND P5, PT, R162, UR6, PT ;  /* 0x00000006a2007c0c */ /* 0x000fc4000bfa6270 */
[----:B------:R-:W-:Y:S01]  /*2970*/  SEL R3, R3, RZ, P2 ;  /* 0x000000ff03037207 */ /* 0x000fe20001000000 */
[----:B-1----:R-:W-:Y:S01]  /*2980*/  IMAD.WIDE R56, R143, 0x4, R56 ;  /* 0x000000048f387825 */ /* 0x002fe200078e0238 */
[----:B------:R-:W-:Y:S02]  /*2990*/  ISETP.NE.U32.AND P4, PT, R5, RZ, PT ;  /* 0x000000ff0500720c */ /* 0x000fe40003f85070 */
[----:B------:R-:W-:Y:S01]  /*29a0*/  SEL R5, RZ, 0x4, P5 ;  /* 0x00000004ff057807 */ /* 0x000fe20002800000 */
[----:B------:R1:W-:Y:S01]  /*29b0*/  LDGSTS.E [R142+0x3600], [R60.64], P1 ;  /* 0x036000003c8e7fae */ /* 0x0003e20008921848 */
[----:B------:R-:W-:Y:S02]  /*29c0*/  ISETP.NE.U32.AND P5, PT, R3, RZ, PT ;  /* 0x000000ff0300720c */ /* 0x000fe40003fa5070 */
[----:B------:R-:W-:Y:S01]  /*29d0*/  ISETP.NE.U32.AND P3, PT, R7, RZ, PT ;  /* 0x000000ff0700720c */ /* 0x000fe20003f65070 */
[----:B--2---:R-:W-:Y:S01]  /*29e0*/  IMAD.WIDE R58, R143, 0x4, R58 ;  /* 0x000000048f3a7825 */ /* 0x004fe200078e023a */
[----:B------:R-:W-:-:S02]  /*29f0*/  ISETP.GT.AND P2, PT, R136, 0x5f, PT ;  /* 0x0000005f8800780c */ /* 0x000fc40003f44270 */
[----:B------:R-:W-:Y:S02]  /*2a00*/  ISETP.GE.AND P6, PT, R159, UR6, PT ;  /* 0x000000069f007c0c */ /* 0x000fe4000bfc6270 */
[----:B------:R-:W-:Y:S01]  /*2a10*/  SEL R5, R5, RZ, P2 ;  /* 0x000000ff05057207 */ /* 0x000fe20001000000 */
[----:B------:R2:W-:Y:S01]  /*2a20*/  LDGSTS.E [R142+0x3a00], [R62.64], P4 ;  /* 0x03a000003e8e7fae */ /* 0x0005e2000a121848 */
[----:B------:R-:W-:Y:S01]  /*2a30*/  SEL R3, RZ, 0x4, P6 ;  /* 0x00000004ff037807 */ /* 0x000fe20003000000 */
[----:B-1----:R-:W-:Y:S01]  /*2a40*/  IMAD.WIDE R60, R143, 0x4, R60 ;  /* 0x000000048f3c7825 */ /* 0x002fe200078e023c */
[----:B------:R-:W-:Y:S01]  /*2a50*/  ISETP.GE.AND P1, PT, R157, UR6, PT ;  /* 0x000000069d007c0c */ /* 0x000fe2000bf26270 */
[----:B------:R1:W-:Y:S01]  /*2a60*/  LDGSTS.E [R142+0x3e00], [R64.64], P5 ;  /* 0x03e00000408e7fae */ /* 0x0003e2000a921848 */
[----:B------:R-:W-:Y:S02]  /*2a70*/  ISETP.NE.U32.AND P6, PT, R5, RZ, PT ;  /* 0x000000ff0500720c */ /* 0x000fe40003fc5070 */
[----:B------:R-:W-:Y:S01]  /*2a80*/  SEL R3, R3, RZ, P2 ;  /* 0x000000ff03037207 */ /* 0x000fe20001000000 */
[----:B------:R-:W0:Y:S01]  /*2a90*/  LDGDEPBAR ;  /* 0x00000000000079af */ /* 0x000e220000000000 */
[----:B------:R-:W-:-:S02]  /*2aa0*/  SEL R5, RZ, 0x4, P1 ;  /* 0x00000004ff057807 */ /* 0x000fc40000800000 */
[----:B------:R-:W-:Y:S01]  /*2ab0*/  ISETP.GE.AND P4, PT, R155, UR6, PT ;  /* 0x000000069b007c0c */ /* 0x000fe2000bf86270 */
[----:B------:R3:W-:Y:S01]  /*2ac0*/  LDGSTS.E [R140+0xc000], [R66.64], P3 ;  /* 0x0c000000428c7fae */ /* 0x0007e20009921848 */
[----:B------:R-:W-:Y:S01]  /*2ad0*/  ISETP.NE.U32.AND P1, PT, R3, RZ, PT ;  /* 0x000000ff0300720c */ /* 0x000fe20003f25070 */
[----:B--2---:R-:W-:Y:S01]  /*2ae0*/  IMAD.WIDE R62, R143, 0x4, R62 ;  /* 0x000000048f3e7825 */ /* 0x004fe200078e023e */
[----:B------:R-:W-:Y:S01]  /*2af0*/  SEL R5, R5, RZ, P2 ;  /* 0x000000ff05057207 */ /* 0x000fe20001000000 */
[----:B------:R2:W-:Y:S01]  /*2b00*/  LDGSTS.E [R140+0xc400], [R70.64], P3 ;  /* 0x0c400000468c7fae */ /* 0x0005e20009921848 */
[----:B------:R-:W-:Y:S01]  /*2b10*/  SEL R3, RZ, 0x4, P4 ;  /* 0x00000004ff037807 */ /* 0x000fe20002000000 */
[----:B-1----:R-:W-:Y:S01]  /*2b20*/  IMAD.WIDE R64, R143, 0x4, R64 ;  /* 0x000000048f407825 */ /* 0x002fe200078e0240 */
[----:B------:R-:W-:Y:S01]  /*2b30*/  ISETP.GE.AND P5, PT, R153, UR6, PT ;  /* 0x0000000699007c0c */ /* 0x000fe2000bfa6270 */
[----:B------:R1:W-:Y:S01]  /*2b40*/  LDGSTS.E [R140+0xc800], [R74.64], P3 ;  /* 0x0c8000004a8c7fae */ /* 0x0003e20009921848 */
[----:B------:R-:W-:-:S02]  /*2b50*/  ISETP.NE.U32.AND P4, PT, R5, RZ, PT ;  /* 0x000000ff0500720c */ /* 0x000fc40003f85070 */
[----:B------:R-:W-:Y:S01]  /*2b60*/  SEL R3, R3, RZ, P2 ;  /* 0x000000ff03037207 */ /* 0x000fe20001000000 */
[----:B------:R4:W-:Y:S01]  /*2b70*/  LDGSTS.E [R140+0xcc00], [R78.64], P3 ;  /* 0x0cc000004e8c7fae */ /* 0x0009e20009921848 */
[----:B------:R-:W-:Y:S01]  /*2b80*/  SEL R5, RZ, 0x4, P5 ;  /* 0x00000004ff057807 */ /* 0x000fe20002800000 */
[----:B---3--:R-:W-:Y:S01]  /*2b90*/  IMAD.WIDE R66, R141, 0x4, R66 ;  /* 0x000000048d427825 */ /* 0x008fe200078e0242 */
[----:B------:R-:W-:Y:S01]  /*2ba0*/  ISETP.NE.U32.AND P5, PT, R3, RZ, PT ;  /* 0x000000ff0300720c */ /* 0x000fe20003fa5070 */
[----:B------:R3:W-:Y:S01]  /*2bb0*/  LDGSTS.E [R140+0xd000], [R84.64], P3 ;  /* 0x0d000000548c7fae */ /* 0x0007e20009921848 */
[----:B------:R-:W-:Y:S01]  /*2bc0*/  SEL R5, R5, RZ, P2 ;  /* 0x000000ff05057207 */ /* 0x000fe20001000000 */
[C---:B--2---:R-:W-:Y:S02]  /*2bd0*/  IMAD.WIDE R70, R141.reuse, 0x4, R70 ;  /* 0x000000048d467825 */ /* 0x044fe400078e0246 */
[----:B------:R2:W-:Y:S02]  /*2be0*/  LDGSTS.E [R140+0xd400], [R106.64], P3 ;  /* 0x0d4000006a8c7fae */ /* 0x0005e40009921848 */
[----:B-1----:R-:W-:-:S02]  /*2bf0*/  IMAD.WIDE R74, R141, 0x4, R74 ;  /* 0x000000048d4a7825 */ /* 0x002fc400078e024a */
[----:B------:R1:W-:Y:S02]  /*2c00*/  LDGSTS.E [R140+0xd800], [R26.64], P3 ;  /* 0x0d8000001a8c7fae */ /* 0x0003e40009921848 */
[C---:B----4-:R-:W-:Y:S02]  /*2c10*/  IMAD.WIDE R78, R141.reuse, 0x4, R78 ;  /* 0x000000048d4e7825 */ /* 0x050fe400078e024e */
[----:B------:R4:W-:Y:S02]  /*2c20*/  LDGSTS.E [R140+0xdc00], [R30.64], P3 ;  /* 0x0dc000001e8c7fae */ /* 0x0009e40009921848 */
[C---:B---3--:R-:W-:Y:S02]  /*2c30*/  IMAD.WIDE R84, R141.reuse, 0x4, R84 ;  /* 0x000000048d547825 */ /* 0x048fe400078e0254 */
[----:B------:R3:W-:Y:S02]  /*2c40*/  LDGSTS.E [R138+0xc200], [R68.64], P3 ;  /* 0x0c200000448a7fae */ /* 0x0007e40009921848 */
[----:B--2---:R-:W-:-:S02]  /*2c50*/  IMAD.WIDE R106, R141, 0x4, R106 ;  /* 0x000000048d6a7825 */ /* 0x004fc400078e026a */
[----:B------:R2:W-:Y:S02]  /*2c60*/  LDGSTS.E [R138+0xc600], [R72.64], P3 ;  /* 0x0c600000488a7fae */ /* 0x0005e40009921848 */
[C---:B-1----:R-:W-:Y:S02]  /*2c70*/  IMAD.WIDE R26, R141.reuse, 0x4, R26 ;  /* 0x000000048d1a7825 */ /* 0x042fe400078e021a */
[----:B------:R1:W-:Y:S02]  /*2c80*/  LDGSTS.E [R138+0xca00], [R76.64], P3 ;  /* 0x0ca000004c8a7fae */ /* 0x0003e40009921848 */
[C---:B----4-:R-:W-:Y:S02]  /*2c90*/  IMAD.WIDE R30, R141.reuse, 0x4, R30 ;  /* 0x000000048d1e7825 */ /* 0x050fe400078e021e */
[----:B------:R4:W-:Y:S02]  /*2ca0*/  LDGSTS.E [R138+0xce00], [R82.64], P3 ;  /* 0x0ce00000528a7fae */ /* 0x0009e40009921848 */
[----:B---3--:R-:W-:-:S02]  /*2cb0*/  IMAD.WIDE R68, R141, 0x4, R68 ;  /* 0x000000048d447825 */ /* 0x008fc400078e0244 */
[----:B------:R3:W-:Y:S02]  /*2cc0*/  LDGSTS.E [R138+0xd200], [R86.64], P3 ;  /* 0x0d200000568a7fae */ /* 0x0007e40009921848 */
[C---:B--2---:R-:W-:Y:S02]  /*2cd0*/  IMAD.WIDE R72, R141.reuse, 0x4, R72 ;  /* 0x000000048d487825 */ /* 0x044fe400078e0248 */
[----:B------:R2:W-:Y:S02]  /*2ce0*/  LDGSTS.E [R138+0xd600], [R24.64], P3 ;  /* 0x0d600000188a7fae */ /* 0x0005e40009921848 */
[C---:B-1----:R-:W-:Y:S02]  /*2cf0*/  IMAD.WIDE R76, R141.reuse, 0x4, R76 ;  /* 0x000000048d4c7825 */ /* 0x042fe400078e024c */
[----:B------:R1:W-:Y:S02]  /*2d00*/  LDGSTS.E [R138+0xda00], [R28.64], P3 ;  /* 0x0da000001c8a7fae */ /* 0x0003e40009921848 */
[----:B----4-:R-:W-:-:S02]  /*2d10*/  IMAD.WIDE R82, R141, 0x4, R82 ;  /* 0x000000048d527825 */ /* 0x010fc400078e0252 */
[----:B------:R4:W-:Y:S01]  /*2d20*/  LDGSTS.E [R138+0xde00], [R32.64], P3 ;  /* 0x0de00000208a7fae */ /* 0x0009e20009921848 */
[----:B------:R-:W-:Y:S01]  /*2d30*/  ISETP.GE.AND P3, PT, R151, UR6, PT ;  /* 0x0000000697007c0c */ /* 0x000fe2000bf66270 */
[C---:B---3--:R-:W-:Y:S02]  /*2d40*/  IMAD.WIDE R86, R141.reuse, 0x4, R86 ;  /* 0x000000048d567825 */ /* 0x048fe400078e0256 */
[----:B------:R-:W0:Y:S01]  /*2d50*/  LDGDEPBAR ;  /* 0x00000000000079af */ /* 0x000e220000000000 */
[----:B------:R-:W-:Y:S01]  /*2d60*/  SEL R3, RZ, 0x4, P3 ;  /* 0x00000004ff037807 */ /* 0x000fe20001800000 */
[----:B--2---:R-:W-:Y:S02]  /*2d70*/  IMAD.WIDE R24, R141, 0x4, R24 ;  /* 0x000000048d187825 */ /* 0x004fe400078e0218 */
[----:B------:R-:W-:Y:S01]  /*2d80*/  BAR.SYNC.DEFER_BLOCKING 0x0 ;  /* 0x0000000000007b1d */ /* 0x000fe20000010000 */
[----:B------:R-:W-:Y:S01]  /*2d90*/  ISETP.NE.U32.AND P3, PT, R5, RZ, PT ;  /* 0x000000ff0500720c */ /* 0x000fe20003f65070 */
[----:B-1----:R-:W-:Y:S01]  /*2da0*/  IMAD.WIDE R28, R141, 0x4, R28 ;  /* 0x000000048d1c7825 */ /* 0x002fe200078e021c */
[----:B------:R-:W-:-:S03]  /*2db0*/  SEL R3, R3, RZ, P2 ;  /* 0x000000ff03037207 */ /* 0x000fc60001000000 */
[----:B----4-:R-:W-:Y:S01]  /*2dc0*/  IMAD.WIDE R32, R141, 0x4, R32 ;  /* 0x000000048d207825 */ /* 0x010fe200078e0220 */
[----:B------:R-:W-:Y:S01]  /*2dd0*/  @!PT LDS RZ, [RZ] ;  /* 0x00000000fffff984 */ /* 0x000fe20000000800 */
[----:B------:R-:W-:Y:S01]  /*2de0*/  @!PT LDS RZ, [RZ] ;  /* 0x00000000fffff984 */ /* 0x000fe20000000800 */
[----:B------:R-:W-:Y:S01]  /*2df0*/  @!PT LDS RZ, [RZ] ;  /* 0x00000000fffff984 */ /* 0x000fe20000000800 */
[----:B------:R1:W-:Y:S01]  /*2e00*/  LDGSTS.E [R144+0x4000], [R34.64], P6 ;  /* 0x0400000022907fae */ /* 0x0003e2000b121848 */
[----:B------:R-:W-:-:S03]  /*2e10*/  ISETP.GE.AND P6, PT, R149, UR6, PT ;  /* 0x0000000695007c0c */ /* 0x000fc6000bfc6270 */
[----:B------:R2:W-:Y:S01]  /*2e20*/  LDGSTS.E [R144+0x4400], [R36.64], P1 ;  /* 0x0440000024907fae */ /* 0x0005e20008921848 */
[----:B------:R-:W-:Y:S02]  /*2e30*/  SEL R5, RZ, 0x4, P6 ;  /* 0x00000004ff057807 */ /* 0x000fe40003000000 */
[----:B------:R-:W-:Y:S01]  /*2e40*/  ISETP.GE.AND P1, PT, R147, UR6, PT ;  /* 0x0000000693007c0c */ /* 0x000fe2000bf26270 */
[----:B------:R3:W-:Y:S01]  /*2e50*/  LDGSTS.E [R144+0x4800], [R38.64], P4 ;  /* 0x0480000026907fae */ /* 0x0007e2000a121848 */
[----:B------:R-:W-:Y:S02]  /*2e60*/  SEL R5, R5, RZ, P2 ;  /* 0x000000ff05057207 */ /* 0x000fe40001000000 */
[----:B------:R-:W-:Y:S01]  /*2e70*/  ISETP.GE.AND P4, PT, R160, UR6, PT ;  /* 0x00000006a0007c0c */ /* 0x000fe2000bf86270 */
[----:B------:R4:W-:Y:S01]  /*2e80*/  LDGSTS.E [R144+0x4c00], [R40.64], P5 ;  /* 0x04c0000028907fae */ /* 0x0009e2000a921848 */
[----:B------:R-:W-:Y:S01]  /*2e90*/  ISETP.NE.U32.AND P6, PT, R3, RZ, PT ;  /* 0x000000ff0300720c */ /* 0x000fe20003fc5070 */
[----:B-1----:R-:W-:Y:S01]  /*2ea0*/  IMAD.WIDE R34, R143, 0x4, R34 ;  /* 0x000000048f227825 */ /* 0x002fe200078e0222 */
[----:B------:R-:W-:Y:S01]  /*2eb0*/  SEL R3, RZ, 0x4, P1 ;  /* 0x00000004ff037807 */ /* 0x000fe20000800000 */
[----:B------:R1:W-:Y:S01]  /*2ec0*/  LDGSTS.E [R144+0x5000], [R42.64], P3 ;  /* 0x050000002a907fae */ /* 0x0003e20009921848 */
[----:B------:R-:W-:Y:S01]  /*2ed0*/  ISETP.NE.U32.AND P5, PT, R5, RZ, PT ;  /* 0x000000ff0500720c */ /* 0x000fe20003fa5070 */
[----:B--2---:R-:W-:Y:S01]  /*2ee0*/  IMAD.WIDE R36, R143, 0x4, R36 ;  /* 0x000000048f247825 */ /* 0x004fe200078e0224 */
[----:B------:R-:W-:-:S02]  /*2ef0*/  SEL R5, RZ, 0x4, P4 ;  /* 0x00000004ff057807 */ /* 0x000fc40002000000 */
[----:B------:R-:W-:Y:S01]  /*2f00*/  SEL R3, R3, RZ, P2 ;  /* 0x000000ff03037207 */ /* 0x000fe20001000000 */
[----:B---3--:R-:W-:Y:S01]  /*2f10*/  IMAD.WIDE R38, R143, 0x4, R38 ;  /* 0x000000048f267825 */ /* 0x008fe200078e0226 */
[----:B------:R-:W-:Y:S02]  /*2f20*/  ISETP.GE.AND P1, PT, R158, UR6, PT ;  /* 0x000000069e007c0c */ /* 0x000fe4000bf26270 */
        /* <DEDUP_REMOVED lines=13> */
[----:B------:R-:W-:Y:S01]  /*3000*/  ISETP.GE.AND P6, PT, R152, UR6, PT ;  /* 0x0000000698007c0c */ /* 0x000fe2000bfc6270 */
[----:B------:R1:W-:Y:S01]  /*3010*/  LDGSTS.E [R144+0x5c00], [R48.64], P3 ;  /* 0x05c0000030907fae */ /* 0x0003e20009921848 */
[----:B------:R-:W-:Y:S01]  /*3020*/  SEL R7, RZ, 0x4, P4 ;  /* 0x00000004ff077807 */ /* 0x000fe20002000000 */
[----:B---3--:R-:W-:Y:S01]  /*3030*/  IMAD.WIDE R46, R143, 0x4, R46 ;  /* 0x000000048f2e7825 */ /* 0x008fe200078e022e */
[----:B------:R-:W-:Y:S01]  /*3040*/  ISETP.NE.U32.AND P4, PT, R3, RZ, PT ;  /* 0x000000ff0300720c */ /* 0x000fe20003f85070 */
[----:B------:R2:W-:Y:S01]  /*3050*/  LDGSTS.E [R142+0x4200], [R50.64], P1 ;  /* 0x04200000328e7fae */ /* 0x0005e20008921848 */
[----:B------:R-:W-:-:S02]  /*3060*/  SEL R3, RZ, 0x4, P6 ;  /* 0x00000004ff037807 */ /* 0x000fc40003000000 */
[----:B------:R-:W-:Y:S02]  /*3070*/  ISETP.GE.AND P1, PT, R150, UR6, PT ;  /* 0x0000000696007c0c */ /* 0x000fe4000bf26270 */
[----:B------:R-:W-:Y:S02]  /*3080*/  SEL R3, R3, RZ, P2 ;  /* 0x000000ff03037207 */ /* 0x000fe40001000000 */
[----:B------:R-:W-:Y:S01]  /*3090*/  SEL R5, R5, RZ, P2 ;  /* 0x000000ff05057207 */ /* 0x000fe20001000000 */
[----:B-1----:R-:W-:Y:S01]  /*30a0*/  IMAD.WIDE R48, R143, 0x4, R48 ;  /* 0x000000048f307825 */ /* 0x002fe200078e0230 */
[----:B------:R-:W-:Y:S02]  /*30b0*/  ISETP.NE.U32.AND P3, PT, R3, RZ, PT ;  /* 0x000000ff0300720c */ /* 0x000fe40003f65070 */
[----:B------:R-:W-:Y:S01]  /*30c0*/  SEL R3, RZ, 0x4, P1 ;  /* 0x00000004ff037807 */ /* 0x000fe20000800000 */
[----:B------:R1:W-:Y:S01]  /*30d0*/  LDGSTS.E [R142+0x4600], [R52.64], P4 ;  /* 0x04600000348e7fae */ /* 0x0003e2000a121848 */
[----:B------:R-:W-:Y:S01]  /*30e0*/  SEL R7, R7, RZ, P2 ;  /* 0x000000ff07077207 */ /* 0x000fe20001000000 */
[----:B--2---:R-:W-:Y:S01]  /*30f0*/  IMAD.WIDE R50, R143, 0x4, R50 ;  /* 0x000000048f327825 */ /* 0x004fe200078e0232 */
[----:B------:R-:W-:-:S02]  /*3100*/  ISETP.GE.AND P1, PT, R146, UR6, PT ;  /* 0x0000000692007c0c */ /* 0x000fc4000bf26270 */
[----:B------:R-:W-:Y:S02]  /*3110*/  SEL R3, R3, RZ, P2 ;  /* 0x000000ff03037207 */ /* 0x000fe40001000000 */
[----:B------:R-:W-:Y:S02]  /*3120*/  ISETP.NE.U32.AND P6, PT, R5, RZ, PT ;  /* 0x000000ff0500720c */ /* 0x000fe40003fc5070 */
[----:B------:R-:W-:Y:S02]  /*3130*/  ISETP.GE.AND P4, PT, R148, UR6, PT ;  /* 0x0000000694007c0c */ /* 0x000fe4000bf86270 */
[----:B------:R-:W-:Y:S01]  /*3140*/  ISETP.NE.U32.AND P5, PT, R7, RZ, PT ;  /* 0x000000ff0700720c */ /* 0x000fe20003fa5070 */
[----:B-1----:R-:W-:Y:S01]  /*3150*/  IMAD.WIDE R52, R143, 0x4, R52 ;  /* 0x000000048f347825 */ /* 0x002fe200078e0234 */
[----:B------:R-:W-:Y:S02]  /*3160*/  SEL R7, RZ, 0x4, P1 ;  /* 0x00000004ff077807 */ /* 0x000fe40000800000 */
[----:B------:R-:W-:-:S02]  /*3170*/  ISETP.NE.U32.AND P1, PT, R3, RZ, PT ;  /* 0x000000ff0300720c */ /* 0x000fc40003f25070 */
[----:B------:R-:W-:Y:S02]  /*3180*/  SEL R5, RZ, 0x4, P4 ;  /* 0x00000004ff057807 */ /* 0x000fe40002000000 */
[----:B------:R-:W-:Y:S01]  /*3190*/  ISETP.GE.AND P4, PT, R145, UR6, PT ;  /* 0x0000000691007c0c */ /* 0x000fe2000bf86270 */
[----:B------:R1:W-:Y:S01]  /*31a0*/  LDGSTS.E [R142+0x4a00], [R54.64], P6 ;  /* 0x04a00000368e7fae */ /* 0x0003e2000b121848 */
[----:B------:R-:W-:Y:S01]  /*31b0*/  SEL R5, R5, RZ, P2 ;  /* 0x000000ff05057207 */ /* 0x000fe20001000000 */
[----:B------:R-:W-:Y:S01]  /*31c0*/  UIADD3 UR6, UR5, -0x80, URZ ;  /* 0xffffff8005067890 */ /* 0x000fe2000fffe03f */
[----:B------:R-:W-:Y:S01]  /*31d0*/  SEL R3, RZ, 0x4, P4 ;  /* 0x00000004ff037807 */ /* 0x000fe20002000000 */
[----:B------:R2:W-:Y:S01]  /*31e0*/  LDGSTS.E [R142+0x4e00], [R56.64], P5 ;  /* 0x04e00000388e7fae */ /* 0x0005e2000a921848 */
[----:B------:R-:W-:Y:S02]  /*31f0*/  SEL R7, R7, RZ, P2 ;  /* 0x000000ff07077207 */ /* 0x000fe40001000000 */
[----:B------:R-:W-:Y:S01]  /*3200*/  SEL R3, R3, RZ, P2 ;  /* 0x000000ff03037207 */ /* 0x000fe20001000000 */
[----:B------:R3:W-:Y:S01]  /*3210*/  LDGSTS.E [R142+0x5200], [R58.64], P3 ;  /* 0x052000003a8e7fae */ /* 0x0007e20009921848 */
[----:B------:R-:W-:-:S02]  /*3220*/  ISETP.NE.U32.AND P4, PT, R5, RZ, PT ;  /* 0x000000ff0500720c */ /* 0x000fc40003f85070 */
[----:B------:R-:W-:Y:S01]  /*3230*/  ISETP.NE.U32.AND P5, PT, R7, RZ, PT ;  /* 0x000000ff0700720c */ /* 0x000fe20003fa5070 */
[----:B------:R4:W-:Y:S01]  /*3240*/  LDGSTS.E [R142+0x5600], [R60.64], P1 ;  /* 0x056000003c8e7fae */ /* 0x0009e20008921848 */
[----:B------:R-:W-:Y:S01]  /*3250*/  ISETP.NE.U32.AND P1, PT, R3, RZ, PT ;  /* 0x000000ff0300720c */ /* 0x000fe20003f25070 */
[C---:B-1----:R-:W-:Y:S01]  /*3260*/  IMAD.WIDE R54, R143.reuse, 0x4, R54 ;  /* 0x000000048f367825 */ /* 0x042fe200078e0236 */
[----:B------:R-:W-:Y:S02]  /*3270*/  ISETP.GE.AND P6, PT, R162, UR4, PT ;  /* 0x00000004a2007c0c */ /* 0x000fe4000bfc6270 */
[----:B------:R-:W-:Y:S01]  /*3280*/  ISETP.GT.AND P2, PT, R136, 0x7f, PT ;  /* 0x0000007f8800780c */ /* 0x000fe20003f44270 */
[----:B--2---:R-:W-:Y:S01]  /*3290*/  IMAD.WIDE R56, R143, 0x4, R56 ;  /* 0x000000048f387825 */ /* 0x004fe200078e0238 */
[----:B------:R-:W-:Y:S02]  /*32a0*/  SEL R5, RZ, 0x4, P6 ;  /* 0x00000004ff057807 */ /* 0x000fe40003000000 */
[----:B------:R-:W-:Y:S01]  /*32b0*/  ISETP.GE.AND P3, PT, R159, UR4, PT ;  /* 0x000000049f007c0c */ /* 0x000fe2000bf66270 */
[----:B------:R1:W-:Y:S01]  /*32c0*/  LDGSTS.E [R142+0x5a00], [R62.64], P4 ;  /* 0x05a000003e8e7fae */ /* 0x0003e2000a121848 */
[----:B------:R-:W-:Y:S01]  /*32d0*/  SEL R5, R5, RZ, P2 ;  /* 0x000000ff05057207 */ /* 0x000fe20001000000 */
[----:B---3--:R-:W-:Y:S01]  /*32e0*/  IMAD.WIDE R58, R143, 0x4, R58 ;  /* 0x000000048f3a7825 */ /* 0x008fe200078e023a */
[----:B------:R-:W-:Y:S01]  /*32f0*/  ISETP.GE.AND P6, PT, R157, UR4, PT ;  /* 0x000000049d007c0c */ /* 0x000fe2000bfc6270 */
[----:B------:R2:W-:Y:S01]  /*3300*/  LDGSTS.E [R142+0x5e00], [R64.64], P5 ;  /* 0x05e00000408e7fae */ /* 0x0005e2000a921848 */
[----:B------:R-:W-:Y:S01]  /*3310*/  SEL R3, RZ, 0x4, P3 ;  /* 0x00000004ff037807 */ /* 0x000fe20001800000 */
[----:B----4-:R-:W-:Y:S01]  /*3320*/  IMAD.WIDE R60, R143, 0x4, R60 ;  /* 0x000000048f3c7825 */ /* 0x010fe200078e023c */
[----:B------:R-:W-:Y:S01]  /*3330*/  ISETP.NE.U32.AND P3, PT, R5, RZ, PT ;  /* 0x000000ff0500720c */ /* 0x000fe20003f65070 */
[----:B------:R-:W0:Y:S01]  /*3340*/  LDGDEPBAR ;  /* 0x00000000000079af */ /* 0x000e220000000000 */
[----:B------:R-:W-:-:S02]  /*3350*/  SEL R5, RZ, 0x4, P6 ;  /* 0x00000004ff057807 */ /* 0x000fc40003000000 */
[----:B------:R-:W-:Y:S01]  /*3360*/  SEL R3, R3, RZ, P2 ;  /* 0x000000ff03037207 */ /* 0x000fe20001000000 */
[----:B------:R3:W-:Y:S01]  /*3370*/  LDGSTS.E [R140+0xe000], [R66.64], P1 ;  /* 0x0e000000428c7fae */ /* 0x0007e20008921848 */
[----:B------:R-:W-:Y:S01]  /*3380*/  ISETP.GE.AND P6, PT, R155, UR4, PT ;  /* 0x000000049b007c0c */ /* 0x000fe2000bfc6270 */
[----:B-1----:R-:W-:Y:S01]  /*3390*/  IMAD.WIDE R62, R143, 0x4, R62 ;  /* 0x000000048f3e7825 */ /* 0x002fe200078e023e */
[----:B------:R-:W-:Y:S01]  /*33a0*/  ISETP.NE.U32.AND P4, PT, R3, RZ, PT ;  /* 0x000000ff0300720c */ /* 0x000fe20003f85070 */
[----:B------:R1:W-:Y:S01]  /*33b0*/  LDGSTS.E [R140+0xe400], [R70.64], P1 ;  /* 0x0e400000468c7fae */ /* 0x0003e20008921848 */
[----:B------:R-:W-:Y:S01]  /*33c0*/  SEL R3, RZ, 0x4, P6 ;  /* 0x00000004ff037807 */ /* 0x000fe20003000000 */
[----:B--2---:R-:W-:Y:S01]  /*33d0*/  IMAD.WIDE R64, R143, 0x4, R64 ;  /* 0x000000048f407825 */ /* 0x004fe200078e0240 */
[----:B------:R-:W-:Y:S01]  /*33e0*/  SEL R5, R5, RZ, P2 ;  /* 0x000000ff05057207 */ /* 0x000fe20001000000 */
[----:B------:R2:W-:Y:S01]  /*33f0*/  LDGSTS.E [R140+0xe800], [R74.64], P1 ;  /* 0x0e8000004a8c7fae */ /* 0x0005e20008921848 */
[----:B------:R-:W-:-:S02]  /*3400*/  SEL R3, R3, RZ, P2 ;  /* 0x000000ff03037207 */ /* 0x000fc40001000000 */
[----:B------:R-:W-:Y:S01]  /*3410*/  ISETP.GE.AND P6, PT, R153, UR4, PT ;  /* 0x0000000499007c0c */ /* 0x000fe2000bfc6270 */
[----:B------:R4:W-:Y:S01]  /*3420*/  LDGSTS.E [R140+0xec00], [R78.64], P1 ;  /* 0x0ec000004e8c7fae */ /* 0x0009e20008921848 */
[----:B------:R-:W-:Y:S01]  /*3430*/  ISETP.NE.U32.AND P5, PT, R5, RZ, PT ;  /* 0x000000ff0500720c */ /* 0x000fe20003fa5070 */
[C---:B---3--:R-:W-:Y:S02]  /*3440*/  IMAD.WIDE R66, R141.reuse, 0x4, R66 ;  /* 0x000000048d427825 */ /* 0x048fe400078e0242 */
[----:B------:R3:W-:Y:S02]  /*3450*/  LDGSTS.E [R140+0xf000], [R84.64], P1 ;  /* 0x0f000000548c7fae */ /* 0x0007e40008921848 */
[C---:B-1----:R-:W-:Y:S02]  /*3460*/  IMAD.WIDE R70, R141.reuse, 0x4, R70 ;  /* 0x000000048d467825 */ /* 0x042fe400078e0246 */
[----:B------:R1:W-:Y:S02]  /*3470*/  LDGSTS.E [R140+0xf400], [R106.64], P1 ;  /* 0x0f4000006a8c7fae */ /* 0x0003e40008921848 */
[----:B--2---:R-:W-:-:S02]  /*3480*/  IMAD.WIDE R74, R141, 0x4, R74 ;  /* 0x000000048d4a7825 */ /* 0x004fc400078e024a */
[----:B------:R2:W-:Y:S02]  /*3490*/  LDGSTS.E [R140+0xf800], [R26.64], P1 ;  /* 0x0f8000001a8c7fae */ /* 0x0005e40008921848 */
[C---:B----4-:R-:W-:Y:S02]  /*34a0*/  IMAD.WIDE R78, R141.reuse, 0x4, R78 ;  /* 0x000000048d4e7825 */ /* 0x050fe400078e024e */
[----:B------:R4:W-:Y:S02]  /*34b0*/  LDGSTS.E [R140+0xfc00], [R30.64], P1 ;  /* 0x0fc000001e8c7fae */ /* 0x0009e40008921848 */
[C---:B---3--:R-:W-:Y:S02]  /*34c0*/  IMAD.WIDE R84, R141.reuse, 0x4, R84 ;  /* 0x000000048d547825 */ /* 0x048fe400078e0254 */
[----:B------:R3:W-:Y:S02]  /*34d0*/  LDGSTS.E [R138+0xe200], [R68.64], P1 ;  /* 0x0e200000448a7fae */ /* 0x0007e40008921848 */
[----:B-1----:R-:W-:-:S02]  /*34e0*/  IMAD.WIDE R106, R141, 0x4, R106 ;  /* 0x000000048d6a7825 */ /* 0x002fc400078e026a */
[----:B------:R1:W-:Y:S02]  /*34f0*/  LDGSTS.E [R138+0xe600], [R72.64], P1 ;  /* 0x0e600000488a7fae */ /* 0x0003e40008921848 */
[C---:B--2---:R-:W-:Y:S02]  /*3500*/  IMAD.WIDE R26, R141.reuse, 0x4, R26 ;  /* 0x000000048d1a7825 */ /* 0x044fe400078e021a */
[----:B------:R2:W-:Y:S02]  /*3510*/  LDGSTS.E [R138+0xea00], [R76.64], P1 ;  /* 0x0ea000004c8a7fae */ /* 0x0005e40008921848 */
[C---:B----4-:R-:W-:Y:S02]  /*3520*/  IMAD.WIDE R30, R141.reuse, 0x4, R30 ;  /* 0x000000048d1e7825 */ /* 0x050fe400078e021e */
[----:B------:R4:W-:Y:S02]  /*3530*/  LDGSTS.E [R138+0xee00], [R82.64], P1 ;  /* 0x0ee00000528a7fae */ /* 0x0009e40008921848 */
[----:B---3--:R-:W-:-:S02]  /*3540*/  IMAD.WIDE R68, R141, 0x4, R68 ;  /* 0x000000048d447825 */ /* 0x008fc400078e0244 */
[----:B------:R3:W-:Y:S02]  /*3550*/  LDGSTS.E [R138+0xf200], [R86.64], P1 ;  /* 0x0f200000568a7fae */ /* 0x0007e40008921848 */
[C---:B-1----:R-:W-:Y:S02]  /*3560*/  IMAD.WIDE R72, R141.reuse, 0x4, R72 ;  /* 0x000000048d487825 */ /* 0x042fe400078e0248 */
[----:B------:R1:W-:Y:S02]  /*3570*/  LDGSTS.E [R138+0xf600], [R24.64], P1 ;  /* 0x0f600000188a7fae */ /* 0x0003e40008921848 */
[C---:B--2---:R-:W-:Y:S02]  /*3580*/  IMAD.WIDE R76, R141.reuse, 0x4, R76 ;  /* 0x000000048d4c7825 */ /* 0x044fe400078e024c */
[----:B------:R2:W-:Y:S02]  /*3590*/  LDGSTS.E [R138+0xfa00], [R28.64], P1 ;  /* 0x0fa000001c8a7fae */ /* 0x0005e40008921848 */
[----:B----4-:R-:W-:-:S02]  /*35a0*/  IMAD.WIDE R82, R141, 0x4, R82 ;  /* 0x000000048d527825 */ /* 0x010fc400078e0252 */
[----:B------:R4:W-:Y:S01]  /*35b0*/  LDGSTS.E [R138+0xfe00], [R32.64], P1 ;  /* 0x0fe00000208a7fae */ /* 0x0009e20008921848 */
[----:B------:R-:W-:Y:S01]  /*35c0*/  ISETP.GE.AND P1, PT, R151, UR4, PT ;  /* 0x0000000497007c0c */ /* 0x000fe2000bf26270 */
[C---:B---3--:R-:W-:Y:S02]  /*35d0*/  IMAD.WIDE R86, R141.reuse, 0x4, R86 ;  /* 0x000000048d567825 */ /* 0x048fe400078e0256 */
[----:B------:R-:W0:Y:S01]  /*35e0*/  LDGDEPBAR ;  /* 0x00000000000079af */ /* 0x000e220000000000 */
[----:B------:R-:W-:Y:S01]  /*35f0*/  SEL R5, RZ, 0x4, P1 ;  /* 0x00000004ff057807 */ /* 0x000fe20000800000 */
[----:B-1----:R-:W-:Y:S02]  /*3600*/  IMAD.WIDE R24, R141, 0x4, R24 ;  /* 0x000000048d187825 */ /* 0x002fe400078e0218 */
[----:B------:R-:W-:Y:S01]  /*3610*/  BAR.SYNC.DEFER_BLOCKING 0x0 ;  /* 0x0000000000007b1d */ /* 0x000fe20000010000 */
[----:B------:R-:W-:Y:S01]  /*3620*/  SEL R5, R5, RZ, P2 ;  /* 0x000000ff05057207 */ /* 0x000fe20001000000 */
[----:B--2---:R-:W-:Y:S01]  /*3630*/  IMAD.WIDE R28, R141, 0x4, R28 ;  /* 0x000000048d1c7825 */ /* 0x004fe200078e021c */
[----:B------:R-:W-:-:S03]  /*3640*/  ISETP.GE.AND P1, PT, R147, UR4, PT ;  /* 0x0000000493007c0c */ /* 0x000fc6000bf26270 */
        /* <DEDUP_REMOVED lines=11> */
[----:B------:R-:W-:-:S02]  /*3700*/  SEL R7, RZ, 0x4, P6 ;  /* 0x00000004ff077807 */ /* 0x000fc40003000000 */
[----:B------:R-:W-:Y:S01]  /*3710*/  ISETP.NE.U32.AND P4, PT, R3, RZ, PT ;  /* 0x000000ff0300720c */ /* 0x000fe20003f85070 */
[----:B-1----:R-:W-:Y:S01]  /*3720*/  IMAD.WIDE R34, R143, 0x4, R34 ;  /* 0x000000048f227825 */ /* 0x002fe200078e0222 */
[----:B------:R-:W-:Y:S01]  /*3730*/  ISETP.NE.U32.AND P6, PT, R5, RZ, PT ;  /* 0x000000ff0500720c */ /* 0x000fe20003fc5070 */
[----:B------:R1:W-:Y:S01]  /*3740*/  LDGSTS.E [R144+0x6c00], [R40.64], P3 ;  /* 0x06c0000028907fae */ /* 0x0003e20009921848 */
[----:B------:R-:W-:Y:S01]  /*3750*/  SEL R3, RZ, 0x4, P1 ;  /* 0x00000004ff037807 */ /* 0x000fe20000800000 */
[----:B--2---:R-:W-:Y:S01]  /*3760*/  IMAD.WIDE R36, R143, 0x4, R36 ;  /* 0x000000048f247825 */ /* 0x004fe200078e0224 */
[----:B------:R-:W-:Y:S02]  /*3770*/  ISETP.GE.AND P5, PT, R160, UR4, PT ;  /* 0x00000004a0007c0c */ /* 0x000fe4000bfa6270 */
[----:B------:R-:W-:Y:S01]  /*3780*/  SEL R7, R7, RZ, P2 ;  /* 0x000000ff07077207 */ /* 0x000fe20001000000 */
[----:B---3--:R-:W-:Y:S01]  /*3790*/  IMAD.WIDE R38, R143, 0x4, R38 ;  /* 0x000000048f267825 */ /* 0x008fe200078e0226 */
[----:B------:R-:W-:-:S02]  /*37a0*/  SEL R3, R3, RZ, P2 ;  /* 0x000000ff03037207 */ /* 0x000fc40001000000 */
[----:B------:R-:W-:Y:S01]  /*37b0*/  SEL R5, RZ, 0x4, P5 ;  /* 0x00000004ff057807 */ /* 0x000fe20002800000 */
[----:B------:R2:W-:Y:S01]  /*37c0*/  LDGSTS.E [R144+0x7000], [R42.64], P4 ;  /* 0x070000002a907fae */ /* 0x0005e2000a121848 */
[----:B------:R-:W-:Y:S01]  /*37d0*/  ISETP.GE.AND P3, PT, R158, UR4, PT ;  /* 0x000000049e007c0c */ /* 0x000fe2000bf66270 */
[----:B-1----:R-:W-:Y:S01]  /*37e0*/  IMAD.WIDE R40, R143, 0x4, R40 ;  /* 0x000000048f287825 */ /* 0x002fe200078e0228 */
[----:B------:R-:W-:Y:S01]  /*37f0*/  ISETP.NE.U32.AND P1, PT, R7, RZ, PT ;  /* 0x000000ff0700720c */ /* 0x000fe20003f25070 */
[----:B------:R1:W-:Y:S01]  /*3800*/  LDGSTS.E [R144+0x7400], [R44.64], P6 ;  /* 0x074000002c907fae */ /* 0x0003e2000b121848 */
[----:B------:R-:W-:Y:S02]  /*3810*/  ISETP.NE.U32.AND P5, PT, R3, RZ, PT ;  /* 0x000000ff0300720c */ /* 0x000fe40003fa5070 */
[----:B------:R-:W-:Y:S02]  /*3820*/  SEL R5, R5, RZ, P2 ;  /* 0x000000ff05057207 */ /* 0x000fe40001000000 */
[----:B------:R-:W-:-:S02]  /*3830*/  SEL R3, RZ, 0x4, P3 ;  /* 0x00000004ff037807 */ /* 0x000fc40001800000 */
[----:B------:R-:W-:Y:S01]  /*3840*/  ISETP.GE.AND P3, PT, R154, UR4, PT ;  /* 0x000000049a007c0c */ /* 0x000fe2000bf66270 */
[----:B--2---:R-:W-:Y:S01]  /*3850*/  IMAD.WIDE R42, R143, 0x4, R42 ;  /* 0x000000048f2a7825 */ /* 0x004fe200078e022a */
[----:B------:R-:W-:Y:S02]  /*3860*/  ISETP.GE.AND P4, PT, R156, UR4, PT ;  /* 0x000000049c007c0c */ /* 0x000fe4000bf86270 */
[----:B------:R-:W-:Y:S01]  /*3870*/  ISETP.NE.U32.AND P6, PT, R5, RZ, PT ;  /* 0x000000ff0500720c */ /* 0x000fe20003fc5070 */
[----:B------:R2:W-:Y:S01]  /*3880*/  LDGSTS.E [R144+0x7800], [R46.64], P1 ;  /* 0x078000002e907fae */ /* 0x0005e20008921848 */
[----:B------:R-:W-:Y:S01]  /*3890*/  SEL R3, R3, RZ, P2 ;  /* 0x000000ff03037207 */ /* 0x000fe20001000000 */
[----:B-1----:R-:W-:Y:S01]  /*38a0*/  IMAD.WIDE R44, R143, 0x4, R44 ;  /* 0x000000048f2c7825 */ /* 0x002fe200078e022c */
[----:B------:R-:W-:Y:S01]  /*38b0*/  SEL R7, RZ, 0x4, P3 ;  /* 0x00000004ff077807 */ /* 0x000fe20001800000 */
[----:B------:R1:W-:Y:S01]  /*38c0*/  LDGSTS.E [R144+0x7c00], [R48.64], P5 ;  /* 0x07c0000030907fae */ /* 0x0003e2000a921848 */
[----:B------:R-:W-:-:S02]  /*38d0*/  SEL R5, RZ, 0x4, P4 ;  /* 0x00000004ff057807 */ /* 0x000fc40002000000 */
[----:B------:R-:W-:Y:S02]  /*38e0*/  ISETP.NE.U32.AND P3, PT, R3, RZ, PT ;  /* 0x000000ff0300720c */ /* 0x000fe40003f65070 */
[----:B------:R-:W-:Y:S02]  /*38f0*/  ISETP.GE.AND P4, PT, R152, UR4, PT ;  /* 0x0000000498007c0c */ /* 0x000fe4000bf86270 */
[----:B------:R-:W-:Y:S01]  /*3900*/  SEL R5, R5, RZ, P2 ;  /* 0x000000ff05057207 */ /* 0x000fe20001000000 */
[----:B------:R3:W-:Y:S01]  /*3910*/  LDGSTS.E [R142+0x6200], [R50.64], P6 ;  /* 0x06200000328e7fae */ /* 0x0007e2000b121848 */
[----:B------:R-:W-:Y:S01]  /*3920*/  SEL R3, RZ, 0x4, P4 ;  /* 0x00000004ff037807 */ /* 0x000fe20002000000 */
[----:B--2---:R-:W-:Y:S01]  /*3930*/  IMAD.WIDE R46, R143, 0x4, R46 ;  /* 0x000000048f2e7825 */ /* 0x004fe200078e022e */
[----:B------:R-:W-:Y:S02]  /*3940*/  ISETP.GE.AND P5, PT, R150, UR4, PT ;  /* 0x0000000496007c0c */ /* 0x000fe4000bfa6270 */
[----:B------:R-:W-:Y:S01]  /*3950*/  ISETP.NE.U32.AND P1, PT, R5, RZ, PT ;  /* 0x000000ff0500720c */ /* 0x000fe20003f25070 */
[----:B-1----:R-:W-:Y:S01]  /*3960*/  IMAD.WIDE R48, R143, 0x4, R48 ;  /* 0x000000048f307825 */ /* 0x002fe200078e0230 */
[----:B------:R-:W-:Y:S01]  /*3970*/  SEL R7, R7, RZ, P2 ;  /* 0x000000ff07077207 */ /* 0x000fe20001000000 */
[----:B------:R1:W-:Y:S01]  /*3980*/  LDGSTS.E [R142+0x6600], [R52.64], P3 ;  /* 0x06600000348e7fae */ /* 0x0003e20009921848 */
[----:B------:R-:W-:-:S02]  /*3990*/  SEL R3, R3, RZ, P2 ;  /* 0x000000ff03037207 */ /* 0x000fc40001000000 */
[----:B------:R-:W-:Y:S01]  /*39a0*/  SEL R5, RZ, 0x4, P5 ;  /* 0x00000004ff057807 */ /* 0x000fe20002800000 */
[----:B---3--:R-:W-:Y:S01]  /*39b0*/  IMAD.WIDE R50, R143, 0x4, R50 ;  /* 0x000000048f327825 */ /* 0x008fe200078e0232 */
[----:B------:R-:W-:Y:S02]  /*39c0*/  ISETP.GE.AND P6, PT, R148, UR4, PT ;  /* 0x0000000494007c0c */ /* 0x000fe4000bfc6270 */
[----:B------:R-:W-:Y:S02]  /*39d0*/  ISETP.NE.U32.AND P4, PT, R7, RZ, PT ;  /* 0x000000ff0700720c */ /* 0x000fe40003f85070 */
[----:B------:R-:W-:Y:S01]  /*39e0*/  ISETP.NE.U32.AND P5, PT, R3, RZ, PT ;  /* 0x000000ff0300720c */ /* 0x000fe20003fa5070 */
[----:B------:R2:W-:Y:S01]  /*39f0*/  LDGSTS.E [R142+0x6a00], [R54.64], P1 ;  /* 0x06a00000368e7fae */ /* 0x0005e20008921848 */
[----:B------:R-:W-:Y:S01]  /*3a00*/  SEL R5, R5, RZ, P2 ;  /* 0x000000ff05057207 */ /* 0x000fe20001000000 */
[----:B-1----:R-:W-:Y:S01]  /*3a10*/  IMAD.WIDE R52, R143, 0x4, R52 ;  /* 0x000000048f347825 */ /* 0x002fe200078e0234 */
[----:B------:R-:W-:-:S02]  /*3a20*/  ISETP.GE.AND P3, PT, R146, UR4, PT ;  /* 0x0000000492007c0c */ /* 0x000fc4000bf66270 */
[----:B------:R-:W-:Y:S02]  /*3a30*/  SEL R3, RZ, 0x4, P6 ;  /* 0x00000004ff037807 */ /* 0x000fe40003000000 */
[----:B------:R-:W-:Y:S02]  /*3a40*/  ISETP.NE.U32.AND P6, PT, R5, RZ, PT ;  /* 0x000000ff0500720c */ /* 0x000fe40003fc5070 */
[----:B------:R-:W-:Y:S01]  /*3a50*/  SEL R5, RZ, 0x4, P3 ;  /* 0x00000004ff057807 */ /* 0x000fe20001800000 */
[----:B------:R1:W-:Y:S01]  /*3a60*/  LDGSTS.E [R142+0x6e00], [R56.64], P4 ;  /* 0x06e00000388e7fae */ /* 0x0003e2000a121848 */
[----:B------:R-:W-:Y:S01]  /*3a70*/  SEL R3, R3, RZ, P2 ;  /* 0x000000ff03037207 */ /* 0x000fe20001000000 */
[----:B--2---:R-:W-:Y:S01]  /*3a80*/  IMAD.WIDE R54, R143, 0x4, R54 ;  /* 0x000000048f367825 */ /* 0x004fe200078e0236 */
[----:B------:R-:W-:Y:S01]  /*3a90*/  ISETP.GE.AND P3, PT, R145, UR4, PT ;  /* 0x0000000491007c0c */ /* 0x000fe2000bf66270 */
[----:B------:R2:W-:Y:S01]  /*3aa0*/  LDGSTS.E [R142+0x7200], [R58.64], P5 ;  /* 0x072000003a8e7fae */ /* 0x0005e2000a921848 */
[----:B------:R-:W-:-:S02]  /*3ab0*/  ISETP.NE.U32.AND P1, PT, R3, RZ, PT ;  /* 0x000000ff0300720c */ /* 0x000fc40003f25070 */
[----:B------:R-:W-:Y:S02]  /*3ac0*/  SEL R3, RZ, 0x4, P3 ;  /* 0x00000004ff037807 */ /* 0x000fe40001800000 */
[----:B------:R-:W-:Y:S01]  /*3ad0*/  SEL R5, R5, RZ, P2 ;  /* 0x000000ff05057207 */ /* 0x000fe20001000000 */
[----:B------:R3:W-:Y:S01]  /*3ae0*/  LDGSTS.E [R142+0x7600], [R60.64], P6 ;  /* 0x076000003c8e7fae */ /* 0x0007e2000b121848 */
[----:B------:R-:W-:Y:S01]  /*3af0*/  ISETP.GE.AND P4, PT, R162, UR6, PT ;  /* 0x00000006a2007c0c */ /* 0x000fe2000bf86270 */
[----:B-1----:R-:W-:Y:S01]  /*3b00*/  IMAD.WIDE R56, R143, 0x4, R56 ;  /* 0x000000048f387825 */ /* 0x002fe200078e0238 */
[----:B------:R-:W-:Y:S02]  /*3b10*/  SEL R3, R3, RZ, P2 ;  /* 0x000000ff03037207 */ /* 0x000fe40001000000 */
[----:B------:R-:W-:Y:S01]  /*3b20*/  ISETP.NE.U32.AND P3, PT, R5, RZ, PT ;  /* 0x000000ff0500720c */ /* 0x000fe20003f65070 */
[----:B--2---:R-:W-:Y:S01]  /*3b30*/  IMAD.WIDE R58, R143, 0x4, R58 ;  /* 0x000000048f3a7825 */ /* 0x004fe200078e023a */
[----:B------:R-:W-:Y:S01]  /*3b40*/  SEL R5, RZ, 0x4, P4 ;  /* 0x00000004ff057807 */ /* 0x000fe20002000000 */
[----:B------:R1:W-:Y:S01]  /*3b50*/  LDGSTS.E [R142+0x7a00], [R62.64], P1 ;  /* 0x07a000003e8e7fae */ /* 0x0003e20008921848 */
[----:B------:R-:W-:-:S02]  /*3b60*/  ISETP.NE.U32.AND P4, PT, R3, RZ, PT ;  /* 0x000000ff0300720c */ /* 0x000fc40003f85070 */
[----:B------:R-:W-:Y:S01]  /*3b70*/  ISETP.GT.AND P2, PT, R136, 0x9f, PT ;  /* 0x0000009f8800780c */ /* 0x000fe20003f44270 */
[----:B---3--:R-:W-:Y:S01]  /*3b80*/  IMAD.WIDE R60, R143, 0x4, R60 ;  /* 0x000000048f3c7825 */ /* 0x008fe200078e023c */
[----:B------:R-:W-:Y:S02]  /*3b90*/  ISETP.GE.AND P5, PT, R159, UR6, PT ;  /* 0x000000069f007c0c */ /* 0x000fe4000bfa6270 */
[----:B------:R-:W-:Y:S02]  /*3ba0*/  SEL R5, R5, RZ, P2 ;  /* 0x000000ff05057207 */ /* 0x000fe40001000000 */
[----:B------:R-:W-:Y:S01]  /*3bb0*/  ISETP.GE.AND P6, PT, R157, UR6, PT ;  /* 0x000000069d007c0c */ /* 0x000fe2000bfc6270 */
[----:B------:R2:W-:Y:S01]  /*3bc0*/  LDGSTS.E [R142+0x7e00], [R64.64], P3 ;  /* 0x07e00000408e7fae */ /* 0x0005e20009921848 */
[----:B------:R-:W-:Y:S01]  /*3bd0*/  ISETP.NE.U32.AND P1, PT, R5, RZ, PT ;  /* 0x000000ff0500720c */ /* 0x000fe20003f25070 */
[----:B-1----:R-:W-:Y:S01]  /*3be0*/  IMAD.WIDE R62, R143, 0x4, R62 ;  /* 0x000000048f3e7825 */ /* 0x002fe200078e023e */
[----:B------:R-:W-:Y:S01]  /*3bf0*/  SEL R3, RZ, 0x4, P5 ;  /* 0x00000004ff037807 */ /* 0x000fe20002800000 */
[----:B------:R-:W0:Y:S01]  /*3c00*/  LDGDEPBAR ;  /* 0x00000000000079af */ /* 0x000e220000000000 */
[----:B------:R-:W-:-:S02]  /*3c10*/  ISETP.GE.AND P5, PT, R155, UR6, PT ;  /* 0x000000069b007c0c */ /* 0x000fc4000bfa6270 */
[----:B------:R-:W-:Y:S01]  /*3c20*/  SEL R5, RZ, 0x4, P6 ;  /* 0x00000004ff057807 */ /* 0x000fe20003000000 */
[----:B------:R1:W-:Y:S01]  /*3c30*/  LDGSTS.E [R140+0x10000], [R66.64], P4 ;  /* 0x10000000428c7fae */ /* 0x0003e2000a121848 */
[----:B------:R-:W-:Y:S02]  /*3c40*/  SEL R3, R3, RZ, P2 ;  /* 0x000000ff03037207 */ /* 0x000fe40001000000 */
[----:B------:R-:W-:Y:S01]  /*3c50*/  ISETP.GE.AND P6, PT, R153, UR6, PT ;  /* 0x0000000699007c0c */ /* 0x000fe2000bfc6270 */
[----:B------:R3:W-:Y:S01]  /*3c60*/  LDGSTS.E [R140+0x10400], [R70.64], P4 ;  /* 0x10400000468c7fae */ /* 0x0007e2000a121848 */
[----:B------:R-:W-:Y:S01]  /*3c70*/  SEL R5, R5, RZ, P2 ;  /* 0x000000ff05057207 */ /* 0x000fe20001000000 */
[----:B--2---:R-:W-:Y:S01]  /*3c80*/  IMAD.WIDE R64, R143, 0x4, R64 ;  /* 0x000000048f407825 */ /* 0x004fe200078e0240 */
[----:B------:R-:W-:Y:S01]  /*3c90*/  SEL R7, RZ, 0x4, P5 ;  /* 0x00000004ff077807 */ /* 0x000fe20002800000 */
[----:B------:R2:W-:Y:S01]  /*3ca0*/  LDGSTS.E [R140+0x10800], [R74.64], P4 ;  /* 0x108000004a8c7fae */ /* 0x0005e2000a121848 */
[----:B------:R-:W-:-:S02]  /*3cb0*/  ISETP.NE.U32.AND P5, PT, R3, RZ, PT ;  /* 0x000000ff0300720c */ /* 0x000fc40003fa5070 */
[----:B------:R-:W-:Y:S01]  /*3cc0*/  ISETP.GE.AND P3, PT, R151, UR6, PT ;  /* 0x0000000697007c0c */ /* 0x000fe2000bf66270 */
[----:B------:R4:W-:Y:S01]  /*3cd0*/  LDGSTS.E [R140+0x10c00], [R78.64], P4 ;  /* 0x10c000004e8c7fae */ /* 0x0009e2000a121848 */
[----:B------:R-:W-:Y:S01]  /*3ce0*/  SEL R3, RZ, 0x4, P6 ;  /* 0x00000004ff037807 */ /* 0x000fe20003000000 */
[----:B-1----:R-:W-:Y:S01]  /*3cf0*/  IMAD.WIDE R66, R141, 0x4, R66 ;  /* 0x000000048d427825 */ /* 0x002fe200078e0242 */
[----:B------:R-:W-:Y:S01]  /*3d00*/  ISETP.NE.U32.AND P6, PT, R5, RZ, PT ;  /* 0x000000ff0500720c */ /* 0x000fe20003fc5070 */
[----:B------:R1:W-:Y:S01]  /*3d10*/  LDGSTS.E [R140+0x11000], [R84.64], P4 ;  /* 0x11000000548c7fae */ /* 0x0003e2000a121848 */
[----:B------:R-:W-:Y:S01]  /*3d20*/  SEL R7, R7, RZ, P2 ;  /* 0x000000ff07077207 */ /* 0x000fe20001000000 */
[----:B---3--:R-:W-:Y:S01]  /*3d30*/  IMAD.WIDE R70, R141, 0x4, R70 ;  /* 0x000000048d467825 */ /* 0x008fe200078e0246 */
[----:B------:R-:W-:Y:S01]  /*3d40*/  SEL R5, RZ, 0x4, P3 ;  /* 0x00000004ff057807 */ /* 0x000fe20001800000 */
[----:B------:R3:W-:Y:S01]  /*3d50*/  LDGSTS.E [R140+0x11400], [R106.64], P4 ;  /* 0x114000006a8c7fae */ /* 0x0007e2000a121848 */
[----:B------:R-:W-:Y:S01]  /*3d60*/  SEL R3, R3, RZ, P2 ;  /* 0x000000ff03037207 */ /* 0x000fe20001000000 */
[----:B--2---:R-:W-:Y:S01]  /*3d70*/  IMAD.WIDE R74, R141, 0x4, R74 ;  /* 0x000000048d4a7825 */ /* 0x004fe200078e024a */
[----:B------:R-:W-:Y:S01]  /*3d80*/  ISETP.NE.U32.AND P3, PT, R7, RZ, PT ;  /* 0x000000ff0700720c */ /* 0x000fe20003f65070 */
[----:B------:R2:W-:Y:S01]  /*3d90*/  LDGSTS.E [R140+0x11800], [R26.64], P4 ;  /* 0x118000001a8c7fae */ /* 0x0005e2000a121848 */
[----:B------:R-:W-:Y:S01]  /*3da0*/  SEL R5, R5, RZ, P2 ;  /* 0x000000ff05057207 */ /* 0x000fe20001000000 */
[----:B----4-:R-:W-:-:S02]  /*3db0*/  IMAD.WIDE R78, R141, 0x4, R78 ;  /* 0x000000048d4e7825 */ /* 0x010fc400078e024e */
[----:B------:R4:W-:Y:S02]  /*3dc0*/  LDGSTS.E [R140+0x11c00], [R30.64], P4 ;  /* 0x11c000001e8c7fae */ /* 0x0009e4000a121848 */
        /* <DEDUP_REMOVED lines=14> */
[----:B----4-:R-:W-:Y:S02]  /*3eb0*/  IMAD.WIDE R82, R141, 0x4, R82 ;  /* 0x000000048d527825 */ /* 0x010fe400078e0252 */
[----:B------:R4:W-:Y:S01]  /*3ec0*/  LDGSTS.E [R138+0x11e00], [R32.64], P4 ;  /* 0x11e00000208a7fae */ /* 0x0009e2000a121848 */
[----:B------:R-:W-:Y:S01]  /*3ed0*/  ISETP.NE.U32.AND P4, PT, R3, RZ, PT ;  /* 0x000000ff0300720c */ /* 0x000fe20003f85070 */
[----:B-1----:R-:W-:-:S02]  /*3ee0*/  IMAD.WIDE R86, R141, 0x4, R86 ;  /* 0x000000048d567825 */ /* 0x002fc400078e0256 */
[----:B------:R-:W0:Y:S02]  /*3ef0*/  LDGDEPBAR ;  /* 0x00000000000079af */ /* 0x000e240000000000 */
[C---:B---3--:R-:W-:Y:S02]  /*3f00*/  IMAD.WIDE R24, R141.reuse, 0x4, R24 ;  /* 0x000000048d187825 */ /* 0x048fe400078e0218 */
[----:B------:R-:W-:Y:S02]  /*3f10*/  BAR.SYNC.DEFER_BLOCKING 0x0 ;  /* 0x0000000000007b1d */ /* 0x000fe40000010000 */
[----:B--2---:R-:W-:-:S04]  /*3f20*/  IMAD.WIDE R28, R141, 0x4, R28 ;  /* 0x000000048d1c7825 */ /* 0x004fc800078e021c */
        /* <DEDUP_REMOVED lines=10> */
[----:B------:R-:W-:Y:S02]  /*3fd0*/  ISETP.NE.U32.AND P5, PT, R5, RZ, PT ;  /* 0x000000ff0500720c */ /* 0x000fe40003fa5070 */
[----:B------:R-:W-:Y:S01]  /*3fe0*/  SEL R3, R3, RZ, P2 ;  /* 0x000000ff03037207 */ /* 0x000fe20001000000 */
[----:B------:R1:W-:Y:S01]  /*3ff0*/  LDGSTS.E [R144+0x8c00], [R40.64], P3 ;  /* 0x08c0000028907fae */ /* 0x0003e20009921848 */
[----:B------:R-:W-:Y:S02]  /*4000*/  SEL R5, RZ, 0x4, P1 ;  /* 0x00000004ff057807 */ /* 0x000fe40000800000 */
[----:B------:R-:W-:Y:S01]  /*4010*/  ISETP.GE.AND P6, PT, R160, UR6, PT ;  /* 0x00000006a0007c0c */ /* 0x000fe2000bfc6270 */
[----:B------:R1:W-:Y:S01]  /*4020*/  LDGSTS.E [R144+0x9000], [R42.64], P4 ;  /* 0x090000002a907fae */ /* 0x0003e2000a121848 */
[----:B------:R-:W-:-:S02]  /*4030*/  ISETP.NE.U32.AND P1, PT, R3, RZ, PT ;  /* 0x000000ff0300720c */ /* 0x000fc40003f25070 */
[----:B------:R-:W-:Y:S02]  /*4040*/  SEL R5, R5, RZ, P2 ;  /* 0x000000ff05057207 */ /* 0x000fe40001000000 */
[----:B------:R-:W-:Y:S01]  /*4050*/  SEL R3, RZ, 0x4, P6 ;  /* 0x00000004ff037807 */ /* 0x000fe20003000000 */
[----:B------:R1:W-:Y:S01]  /*4060*/  LDGSTS.E [R144+0x9400], [R44.64], P5 ;  /* 0x094000002c907fae */ /* 0x0003e2000a921848 */
[----:B------:R-:W-:Y:S02]  /*4070*/  ISETP.GE.AND P3, PT, R158, UR6, PT ;  /* 0x000000069e007c0c */ /* 0x000fe4000bf66270 */
[----:B------:R-:W-:Y:S02]  /*4080*/  ISETP.NE.U32.AND P4, PT, R5, RZ, PT ;  /* 0x000000ff0500720c */ /* 0x000fe40003f85070 */
[----:B------:R-:W-:Y:S02]  /*4090*/  SEL R3, R3, RZ, P2 ;  /* 0x000000ff03037207 */ /* 0x000fe40001000000 */
[----:B------:R-:W-:Y:S01]  /*40a0*/  SEL R5, RZ, 0x4, P3 ;  /* 0x00000004ff057807 */ /* 0x000fe20001800000 */
[----:B------:R1:W-:Y:S01]  /*40b0*/  LDGSTS.E [R144+0x9800], [R46.64], P1 ;  /* 0x098000002e907fae */ /* 0x0003e20008921848 */
[----:B------:R-:W-:-:S02]  /*40c0*/  ISETP.GE.AND P6, PT, R156, UR6, PT ;  /* 0x000000069c007c0c */ /* 0x000fc4000bfc6270 */
[----:B------:R-:W-:Y:S02]  /*40d0*/  ISETP.NE.U32.AND P3, PT, R3, RZ, PT ;  /* 0x000000ff0300720c */ /* 0x000fe40003f65070 */
[----:B------:R-:W-:Y:S02]  /*40e0*/  SEL R5, R5, RZ, P2 ;  /* 0x000000ff05057207 */ /* 0x000fe40001000000 */
[----:B------:R-:W-:Y:S01]  /*40f0*/  SEL R3, RZ, 0x4, P6 ;  /* 0x00000004ff037807 */ /* 0x000fe20003000000 */
[----:B------:R1:W-:Y:S01]  /*4100*/  LDGSTS.E [R144+0x9c00], [R48.64], P4 ;  /* 0x09c0000030907fae */ /* 0x0003e2000a121848 */
[----:B------:R-:W-:Y:S02]  /*4110*/  ISETP.GE.AND P6, PT, R154, UR6, PT ;  /* 0x000000069a007c0c */ /* 0x000fe4000bfc6270 */
[----:B------:R-:W-:Y:S02]  /*4120*/  ISETP.NE.U32.AND P5, PT, R5, RZ, PT ;  /* 0x000000ff0500720c */ /* 0x000fe40003fa5070 */
[----:B------:R-:W-:-:S02]  /*4130*/  SEL R3, R3, RZ, P2 ;  /* 0x000000ff03037207 */ /* 0x000fc40001000000 */
        /* <DEDUP_REMOVED lines=13> */
[----:B------:R-:W-:Y:S02]  /*4210*/  ISETP.NE.U32.AND P3, PT, R3, RZ, PT ;  /* 0x000000ff0300720c */ /* 0x000fe40003f65070 */
[----:B------:R-:W-:-:S02]  /*4220*/  ISETP.GE.AND P6, PT, R146, UR6, PT ;  /* 0x0000000692007c0c */ /* 0x000fc4000bfc6270 */
[----:B------:R-:W-:Y:S01]  /*4230*/  SEL R3, RZ, 0x4, P5 ;  /* 0x00000004ff037807 */ /* 0x000fe20002800000 */
[----:B------:R1:W-:Y:S01]  /*4240*/  LDGSTS.E [R142+0x8e00], [R56.64], P4 ;  /* 0x08e00000388e7fae */ /* 0x0003e2000a121848 */
[----:B------:R-:W-:Y:S02]  /*4250*/  SEL R5, R5, RZ, P2 ;  /* 0x000000ff05057207 */ /* 0x000fe40001000000 */
[----:B------:R-:W-:Y:S02]  /*4260*/  ISETP.GE.AND P5, PT, R145, UR6, PT ;  /* 0x0000000691007c0c */ /* 0x000fe4000bfa6270 */
[----:B------:R-:W-:Y:S02]  /*4270*/  SEL R7, RZ, 0x4, P6 ;  /* 0x00000004ff077807 */ /* 0x000fe40003000000 */
[----:B------:R-:W-:Y:S01]  /*4280*/  ISETP.NE.U32.AND P6, PT, R5, RZ, PT ;  /* 0x000000ff0500720c */ /* 0x000fe20003fc5070 */
[----:B------:R1:W-:Y:S01]  /*4290*/  LDGSTS.E [R142+0x9200], [R58.64], P3 ;  /* 0x092000003a8e7fae */ /* 0x0003e20009921848 */
[----:B------:R-:W-:-:S02]  /*42a0*/  SEL R5, RZ, 0x4, P5 ;  /* 0x00000004ff057807 */ /* 0x000fc40002800000 */
[----:B------:R-:W-:Y:S02]  /*42b0*/  SEL R3, R3, RZ, P2 ;  /* 0x000000ff03037207 */ /* 0x000fe40001000000 */
[----:B------:R-:W-:Y:S02]  /*42c0*/  SEL R7, R7, RZ, P2 ;  /* 0x000000ff07077207 */ /* 0x000fe40001000000 */
[----:B------:R-:W-:Y:S02]  /*42d0*/  SEL R5, R5, RZ, P2 ;  /* 0x000000ff05057207 */ /* 0x000fe40001000000 */
[----:B------:R-:W-:Y:S02]  /*42e0*/  ISETP.NE.U32.AND P1, PT, R3, RZ, PT ;  /* 0x000000ff0300720c */ /* 0x000fe40003f25070 */
[----:B------:R-:W-:Y:S01]  /*42f0*/  ISETP.NE.U32.AND P2, PT, R7, RZ, PT ;  /* 0x000000ff0700720c */ /* 0x000fe20003f45070 */
[----:B------:R1:W-:Y:S01]  /*4300*/  LDGSTS.E [R142+0x9600], [R60.64], P6 ;  /* 0x096000003c8e7fae */ /* 0x0003e2000b121848 */
[----:B------:R-:W-:-:S09]  /*4310*/  ISETP.NE.U32.AND P5, PT, R5, RZ, PT ;  /* 0x000000ff0500720c */ /* 0x000fd20003fa5070 */
[----:B------:R1:W-:Y:S04]  /*4320*/  LDGSTS.E [R142+0x9a00], [R62.64], P1 ;  /* 0x09a000003e8e7fae */ /* 0x0003e80008921848 */
[----:B------:R1:W-:Y:S04]  /*4330*/  LDGSTS.E [R142+0x9e00], [R64.64], P2 ;  /* 0x09e00000408e7fae */ /* 0x0003e80009121848 */
[----:B------:R-:W0:Y:S04]  /*4340*/  LDGDEPBAR ;  /* 0x00000000000079af */ /* 0x000e280000000000 */
[----:B------:R1:W-:Y:S04]  /*4350*/  LDGSTS.E [R140+0x12000], [R66.64], P5 ;  /* 0x12000000428c7fae */ /* 0x0003e8000a921848 */
        /* <DEDUP_REMOVED lines=15> */
[----:B------:R-:W0:Y:S01]  /*4450*/  LDGDEPBAR ;  /* 0x00000000000079af */ /* 0x000e220000000000 */
[----:B------:R-:W-:Y:S05]  /*4460*/  @P0 BRA `(.L_x_0) ;  /* 0x0000012000000947 */ /* 0x000fea0003800000 */
[----:B------:R-:W-:Y:S01]  /*4470*/  IMAD.SHL.U32 R132, R129, 0x20, RZ ;  /* 0x0000002081847824 */ /* 0x000fe200078e00ff */
[----:B-1----:R-:W-:Y:S01]  /*4480*/  CS2R R56, SRZ ;  /* 0x0000000000387805 */ /* 0x002fe2000001ff00 */
[----:B------:R-:W-:Y:S01]  /*4490*/  CS2R R58, SRZ ;  /* 0x00000000003a7805 */ /* 0x000fe2000001ff00 */
        /* <DEDUP_REMOVED lines=14> */
[----:B------:R-:W-:Y:S05]  /*4580*/  BRA `(.L_x_1) ;  /* 0x00001c1000007947 */ /* 0x000fea0003800000 */
.L_x_0:
[----:B------:R-:W-:Y:S01]  /*4590*/  SHF.R.S32.HI R5, RZ, 0x1f, R89 ;  /* 0x0000001fff057819 */ /* 0x000fe20000011459 */
[----:B------:R-:W-:Y:S01]  /*45a0*/  IMAD R88, R146, c[0x0][0x188], RZ ;  /* 0x0000620092587a24 */ /* 0x000fe200078e02ff */
[----:B------:R-:W-:Y:S01]  /*45b0*/  IADD3 R119, P2, R89, R120, RZ ;  /* 0x0000007859777210 */ /* 0x000fe20007f5e0ff */
[----:B-1----:R-:W-:Y:S01]  /*45c0*/  IMAD R86, R147, c[0x0][0x188], RZ ;  /* 0x0000620093567a24 */ /* 0x002fe200078e02ff */
[----:B------:R-:W-:Y:S01]  /*45d0*/  IADD3 R117, P1, R89, R118, RZ ;  /* 0x0000007659757210 */ /* 0x000fe20007f3e0ff */
[----:B------:R-:W-:Y:S01]  /*45e0*/  IMAD R84, R148, c[0x0][0x188], RZ ;  /* 0x0000620094547a24 */ /* 0x000fe200078e02ff */
[-C--:B------:R-:W-:Y:S01]  /*45f0*/  LEA.HI.X.SX32 R120, R120, R5.reuse, 0x1, P2 ;  /* 0x0000000578787211 */ /* 0x080fe200010f0eff */
[----:B------:R-:W-:Y:S01]  /*4600*/  IMAD R82, R149, c[0x0][0x188], RZ ;  /* 0x0000620095527a24 */ /* 0x000fe200078e02ff */
[----:B------:R-:W-:Y:S01]  /*4610*/  IADD3 R105, P2, R89, R0, RZ ;  /* 0x0000000059697210 */ /* 0x000fe20007f5e0ff */
[----:B------:R-:W-:Y:S01]  /*4620*/  IMAD.SHL.U32 R135, R129, 0x2, RZ ;  /* 0x0000000281877824 */ /* 0x000fe200078e00ff */
[----:B------:R-:W-:Y:S01]  /*4630*/  IADD3 R107, P3, R89, R108, RZ ;  /* 0x0000006c596b7210 */ /* 0x000fe20007f7e0ff */
[----:B------:R-:W-:Y:S01]  /*4640*/  IMAD.MOV.U32 R28, RZ, RZ, 0x14 ;  /* 0x00000014ff1c7424 */ /* 0x000fe200078e00ff */
[-C--:B------:R-:W-:Y:S01]  /*4650*/  LEA.HI.X.SX32 R106, R0, R5.reuse, 0x1, P2 ;  /* 0x00000005006a7211 */ /* 0x080fe200010f0eff */
[----:B------:R-:W-:Y:S01]  /*4660*/  IMAD.SHL.U32 R132, R129, 0x20, RZ ;  /* 0x0000002081847824 */ /* 0x000fe200078e00ff */
[----:B------:R-:W-:Y:S01]  /*4670*/  IADD3 R91, P2, R89, R92, RZ ;  /* 0x0000005c595b7210 */ /* 0x000fe20007f5e0ff */
[----:B------:R-:W-:Y:S01]  /*4680*/  IMAD.WIDE.U32 R126, R141, R28, c[0x0][0x168] ;  /* 0x00005a008d7e7625 */ /* 0x000fe200078e001c */
[C---:B------:R-:W-:Y:S01]  /*4690*/  IADD3 R115, P0, R89.reuse, R116, RZ ;  /* 0x0000007459737210 */ /* 0x040fe20007f1e0ff */
[----:B------:R-:W-:Y:S01]  /*46a0*/  CS2R R56, SRZ ;  /* 0x0000000000387805 */ /* 0x000fe2000001ff00 */
[----:B------:R-:W-:Y:S01]  /*46b0*/  IADD3 R113, P4, R89, R114, RZ ;  /* 0x0000007259717210 */ /* 0x000fe20007f9e0ff */
[----:B------:R-:W-:Y:S01]  /*46c0*/  IMAD.WIDE.U32 R28, R143, R28, c[0x0][0x160] ;  /* 0x000058008f1c7625 */ /* 0x000fe200078e001c */
[C---:B------:R-:W-:Y:S01]  /*46d0*/  IADD3 R111, P6, R89.reuse, R112, RZ ;  /* 0x00000070596f7210 */ /* 0x040fe20007fde0ff */
[----:B------:R-:W-:Y:S01]  /*46e0*/  CS2R R58, SRZ ;  /* 0x00000000003a7805 */ /* 0x000fe2000001ff00 */
[C---:B------:R-:W-:Y:S01]  /*46f0*/  IADD3 R109, P5, R89.reuse, R110, RZ ;  /* 0x0000006e596d7210 */ /* 0x040fe20007fbe0ff */
[----:B------:R-:W-:Y:S01]  /*4700*/  IMAD.MOV.U32 R128, RZ, RZ, R28 ;  /* 0x000000ffff807224 */ /* 0x000fe200078e001c */
[-C--:B------:R-:W-:Y:S01]  /*4710*/  LEA.HI.X.SX32 R118, R118, R5.reuse, 0x1, P1 ;  /* 0x0000000576767211 */ /* 0x080fe200008f0eff */
[----:B------:R-:W-:Y:S01]  /*4720*/  IMAD.MOV.U32 R131, RZ, RZ, 0x4 ;  /* 0x00000004ff837424 */ /* 0x000fe200078e00ff */
[-C--:B------:R-:W-:Y:S01]  /*4730*/  LEA.HI.X.SX32 R108, R108, R5.reuse, 0x1, P3 ;  /* 0x000000056c6c7211 */ /* 0x080fe200018f0eff */
[----:B------:R-:W-:Y:S01]  /*4740*/  IMAD.MOV.U32 R130, RZ, RZ, -0x1 ;  /* 0xffffffffff827424 */ /* 0x000fe200078e00ff */
[C---:B------:R-:W-:Y:S01]  /*4750*/  IADD3 R103, P1, R89.reuse, R104, RZ ;  /* 0x0000006859677210 */ /* 0x040fe20007f3e0ff */
[----:B------:R-:W-:Y:S01]  /*4760*/  CS2R R48, SRZ ;  /* 0x0000000000307805 */ /* 0x000fe2000001ff00 */
[----:B------:R-:W-:Y:S01]  /*4770*/  IADD3 R93, P3, R89, R94, RZ ;  /* 0x0000005e595d7210 */ /* 0x000fe20007f7e0ff */
[----:B------:R-:W-:Y:S01]  /*4780*/  CS2R R50, SRZ ;  /* 0x0000000000327805 */ /* 0x000fe2000001ff00 */
[-C--:B------:R-:W-:Y:S01]  /*4790*/  LEA.HI.X.SX32 R92, R92, R5.reuse, 0x1, P2 ;  /* 0x000000055c5c7211 */ /* 0x080fe200010f0eff */
[----:B------:R-:W-:Y:S01]  /*47a0*/  CS2R R52, SRZ ;  /* 0x0000000000347805 */ /* 0x000fe2000001ff00 */
[----:B------:R-:W-:Y:S01]  /*47b0*/  SHF.R.S32.HI R27, RZ, 0x1f, R81 ;  /* 0x0000001fff1b7819 */ /* 0x000fe20000011451 */
[----:B------:R-:W-:Y:S01]  /*47c0*/  CS2R R54, SRZ ;  /* 0x0000000000367805 */ /* 0x000fe2000001ff00 */
[----:B------:R-:W-:Y:S01]  /*47d0*/  IADD3 R0, P2, R81, R22, RZ ;  /* 0x0000001651007210 */ /* 0x000fe20007f5e0ff */
[----:B------:R-:W-:Y:S01]  /*47e0*/  CS2R R72, SRZ ;  /* 0x0000000000487805 */ /* 0x000fe2000001ff00 */
[-C--:B------:R-:W-:Y:S01]  /*47f0*/  LEA.HI.X.SX32 R116, R116, R5.reuse, 0x1, P0 ;  /* 0x0000000574747211 */ /* 0x080fe200000f0eff */
[----:B------:R-:W-:Y:S01]  /*4800*/  CS2R R74, SRZ ;  /* 0x00000000004a7805 */ /* 0x000fe2000001ff00 */
[-C--:B------:R-:W-:Y:S01]  /*4810*/  LEA.HI.X.SX32 R114, R114, R5.reuse, 0x1, P4 ;  /* 0x0000000572727211 */ /* 0x080fe200020f0eff */
[----:B------:R-:W-:Y:S01]  /*4820*/  CS2R R40, SRZ ;  /* 0x0000000000287805 */ /* 0x000fe2000001ff00 */
[-C--:B------:R-:W-:Y:S01]  /*4830*/  LEA.HI.X.SX32 R112, R112, R5.reuse, 0x1, P6 ;  /* 0x0000000570707211 */ /* 0x080fe200030f0eff */
[----:B------:R-:W-:Y:S01]  /*4840*/  CS2R R42, SRZ ;  /* 0x00000000002a7805 */ /* 0x000fe2000001ff00 */
[-C--:B------:R-:W-:Y:S01]  /*4850*/  LEA.HI.X.SX32 R110, R110, R5.reuse, 0x1, P5 ;  /* 0x000000056e6e7211 */ /* 0x080fe200028f0eff */
[----:B------:R-:W-:Y:S01]  /*4860*/  CS2R R44, SRZ ;  /* 0x00000000002c7805 */ /* 0x000fe2000001ff00 */
[C---:B------:R-:W-:Y:S01]  /*4870*/  IADD3 R101, P0, R89.reuse, R102, RZ ;  /* 0x0000006659657210 */ /* 0x040fe20007f1e0ff */
[----:B------:R-:W-:Y:S01]  /*4880*/  CS2R R46, SRZ ;  /* 0x00000000002e7805 */ /* 0x000fe2000001ff00 */
[C---:B------:R-:W-:Y:S01]  /*4890*/  IADD3 R99, P4, R89.reuse, R100, RZ ;  /* 0x0000006459637210 */ /* 0x040fe20007f9e0ff */
[----:B------:R-:W-:Y:S01]  /*48a0*/  CS2R R68, SRZ ;  /* 0x0000000000447805 */ /* 0x000fe2000001ff00 */
[C---:B------:R-:W-:Y:S01]  /*48b0*/  IADD3 R97, P6, R89.reuse, R98, RZ ;  /* 0x0000006259617210 */ /* 0x040fe20007fde0ff */
[----:B------:R-:W-:Y:S01]  /*48c0*/  CS2R R70, SRZ ;  /* 0x0000000000467805 */ /* 0x000fe2000001ff00 */
[C---:B------:R-:W-:Y:S01]  /*48d0*/  IADD3 R95, P5, R89.reuse, R96, RZ ;  /* 0x00000060595f7210 */ /* 0x040fe20007fbe0ff */
[----:B------:R-:W-:Y:S01]  /*48e0*/  CS2R R60, SRZ ;  /* 0x00000000003c7805 */ /* 0x000fe2000001ff00 */
[-C--:B------:R-:W-:Y:S01]  /*48f0*/  LEA.HI.X.SX32 R104, R104, R5.reuse, 0x1, P1 ;  /* 0x0000000568687211 */ /* 0x080fe200008f0eff */
[----:B------:R-:W-:Y:S01]  /*4900*/  CS2R R62, SRZ ;  /* 0x00000000003e7805 */ /* 0x000fe2000001ff00 */
[----:B------:R-:W-:Y:S01]  /*4910*/  LEA.HI.X.SX32 R94, R94, R5, 0x1, P3 ;  /* 0x000000055e5e7211 */ /* 0x000fe200018f0eff */
[----:B------:R-:W-:Y:S01]  /*4920*/  UIADD3 UR5, UR5, -0xa0, URZ ;  /* 0xffffff6005057890 */ /* 0x000fe2000fffe03f */
[----:B------:R-:W-:Y:S01]  /*4930*/  IADD3 R89, P1, R89, R90, RZ ;  /* 0x0000005a59597210 */ /* 0x000fe20007f3e0ff */
[----:B------:R-:W-:Y:S01]  /*4940*/  UMOV UR4, URZ ;  /* 0x0000003f00047c82 */ /* 0x000fe20008000000 */
[----:B------:R-:W-:-:S02]  /*4950*/  SHF.R.S32.HI R3, RZ, 0x1f, R136 ;  /* 0x0000001fff037819 */ /* 0x000fc40000011488 */
[----:B------:R-:W-:Y:S02]  /*4960*/  IADD3 R23, P3, R81, R80, RZ ;  /* 0x0000005051177210 */ /* 0x000fe40007f7e0ff */
[----:B------:R-:W-:Y:S02]  /*4970*/  LEA.HI.X.SX32 R25, R22, R27, 0x1, P2 ;  /* 0x0000001b16197211 */ /* 0x000fe400010f0eff */
[----:B------:R-:W-:Y:S02]  /*4980*/  LOP3.LUT R22, R129, 0x7, RZ, 0xc0, !PT ;  /* 0x0000000781167812 */ /* 0x000fe400078ec0ff */
[-C--:B------:R-:W-:Y:S02]  /*4990*/  LEA.HI.X.SX32 R102, R102, R5.reuse, 0x1, P0 ;  /* 0x0000000566667211 */ /* 0x080fe400000f0eff */
[-C--:B------:R-:W-:Y:S01]  /*49a0*/  LEA.HI.X.SX32 R100, R100, R5.reuse, 0x1, P4 ;  /* 0x0000000564647211 */ /* 0x080fe200020f0eff */
[----:B------:R-:W-:Y:S01]  /*49b0*/  IMAD R22, R22, 0x90, RZ ;  /* 0x0000009016167824 */ /* 0x000fe200078e02ff */
[----:B------:R-:W-:-:S02]  /*49c0*/  LEA.HI.X.SX32 R98, R98, R5, 0x1, P6 ;  /* 0x0000000562627211 */ /* 0x000fc400030f0eff */
[-C--:B------:R-:W-:Y:S02]  /*49d0*/  LEA.HI.X.SX32 R96, R96, R5.reuse, 0x1, P5 ;  /* 0x0000000560607211 */ /* 0x080fe400028f0eff */
[----:B------:R-:W-:Y:S02]  /*49e0*/  LEA.HI.X.SX32 R90, R90, R5, 0x1, P1 ;  /* 0x000000055a5a7211 */ /* 0x000fe400008f0eff */
[----:B------:R-:W-:Y:S02]  /*49f0*/  LEA.HI R136, R3, R136, RZ, 0x5 ;  /* 0x0000008803887211 */ /* 0x000fe400078f28ff */
[----:B------:R-:W-:Y:S02]  /*4a00*/  LEA.HI.X.SX32 R80, R80, R27, 0x1, P3 ;  /* 0x0000001b50507211 */ /* 0x000fe400018f0eff */
[C---:B------:R-:W-:Y:S02]  /*4a10*/  IADD3 R3, P0, R81.reuse, R2, RZ ;  /* 0x0000000251037210 */ /* 0x040fe40007f1e0ff */
[----:B------:R-:W-:-:S02]  /*4a20*/  IADD3 R5, P6, R81, R4, RZ ;  /* 0x0000000451057210 */ /* 0x000fc40007fde0ff */
[C---:B------:R-:W-:Y:S02]  /*4a30*/  IADD3 R7, P5, R81.reuse, R6, RZ ;  /* 0x0000000651077210 */ /* 0x040fe40007fbe0ff */
[C---:B------:R-:W-:Y:S02]  /*4a40*/  IADD3 R9, P1, R81.reuse, R8, RZ ;  /* 0x0000000851097210 */ /* 0x040fe40007f3e0ff */
[C---:B------:R-:W-:Y:S02]  /*4a50*/  IADD3 R13, P3, R81.reuse, R12, RZ ;  /* 0x0000000c510d7210 */ /* 0x040fe40007f7e0ff */
[C---:B------:R-:W-:Y:S02]  /*4a60*/  IADD3 R15, P2, R81.reuse, R14, RZ ;  /* 0x0000000e510f7210 */ /* 0x040fe40007f5e0ff */
[----:B------:R-:W-:Y:S02]  /*4a70*/  IADD3 R11, P4, R81, R10, RZ ;  /* 0x0000000a510b7210 */ /* 0x000fe40007f9e0ff */
[----:B------:R-:W-:-:S02]  /*4a80*/  LOP3.LUT R24, R129, 0x3, RZ, 0xc0, !PT ;  /* 0x0000000381187812 */ /* 0x000fc400078ec0ff */
[-C--:B------:R-:W-:Y:S02]  /*4a90*/  LEA.HI.X.SX32 R2, R2, R27.reuse, 0x1, P0 ;  /* 0x0000001b02027211 */ /* 0x080fe400000f0eff */
[-C--:B------:R-:W-:Y:S01]  /*4aa0*/  LEA.HI.X.SX32 R4, R4, R27.reuse, 0x1, P6 ;  /* 0x0000001b04047211 */ /* 0x080fe200030f0eff */
[----:B------:R-:W-:Y:S01]  /*4ab0*/  IMAD R24, R24, 0x120, RZ ;  /* 0x0000012018187824 */ /* 0x000fe200078e02ff */
[-C--:B------:R-:W-:Y:S02]  /*4ac0*/  LEA.HI.X.SX32 R6, R6, R27.reuse, 0x1, P5 ;  /* 0x0000001b06067211 */ /* 0x080fe400028f0eff */
[-C--:B------:R-:W-:Y:S02]  /*4ad0*/  LEA.HI.X.SX32 R8, R8, R27.reuse, 0x1, P1 ;  /* 0x0000001b08087211 */ /* 0x080fe400008f0eff */
[-C--:B------:R-:W-:Y:S02]  /*4ae0*/  LEA.HI.X.SX32 R12, R12, R27.reuse, 0x1, P3 ;  /* 0x0000001b0c0c7211 */ /* 0x080fe400018f0eff */
[----:B------:R-:W-:-:S02]  /*4af0*/  LEA.HI.X.SX32 R14, R14, R27, 0x1, P2 ;  /* 0x0000001b0e0e7211 */ /* 0x000fc400010f0eff */
[C---:B------:R-:W-:Y:S02]  /*4b00*/  IADD3 R17, P0, R81.reuse, R16, RZ ;  /* 0x0000001051117210 */ /* 0x040fe40007f1e0ff */
[C---:B------:R-:W-:Y:S02]  /*4b10*/  IADD3 R19, P6, R81.reuse, R18, RZ ;  /* 0x0000001251137210 */ /* 0x040fe40007fde0ff */
[C---:B------:R-:W-:Y:S02]  /*4b20*/  IADD3 R21, P5, R81.reuse, R20, RZ ;  /* 0x0000001451157210 */ /* 0x040fe40007fbe0ff */
[----:B------:R-:W-:Y:S02]  /*4b30*/  SHF.R.S32.HI R26, RZ, 0x1f, R141 ;  /* 0x0000001fff1a7819 */ /* 0x000fe4000001148d */
[----:B------:R-:W-:Y:S02]  /*4b40*/  LEA.HI.X.SX32 R10, R10, R27, 0x1, P4 ;  /* 0x0000001b0a0a7211 */ /* 0x000fe400020f0eff */
[C---:B------:R-:W-:Y:S01]  /*4b50*/  IADD3 R87, P1, R81.reuse, R88, RZ ;  /* 0x0000005851577210 */ /* 0x040fe20007f3e0ff */
[----:B------:R-:W-:Y:S01]  /*4b60*/  IMAD R125, R26, 0x14, RZ ;  /* 0x000000141a7d7824 */ /* 0x000fe200078e02ff */
[----:B------:R-:W-:-:S02]  /*4b70*/  IADD3 R85, P2, R81, R86, RZ ;  /* 0x0000005651557210 */ /* 0x000fc40007f5e0ff */
[----:B------:R-:W-:Y:S01]  /*4b80*/  IADD3 R83, P3, R81, R84, RZ ;  /* 0x0000005451537210 */ /* 0x000fe20007f7e0ff */
[----:B------:R-:W-:Y:S01]  /*4b90*/  IMAD.IADD R125, R127, 0x1, R125 ;  /* 0x000000017f7d7824 */ /* 0x000fe200078e027d */
[----:B------:R-:W-:Y:S02]  /*4ba0*/  SHF.R.S32.HI R124, RZ, 0x1f, R143 ;  /* 0x0000001fff7c7819 */ /* 0x000fe4000001148f */
[----:B------:R-:W-:Y:S02]  /*4bb0*/  IADD3 R81, P4, R81, R82, RZ ;  /* 0x0000005251517210 */ /* 0x000fe40007f9e0ff */
[----:B------:R-:W-:Y:S01]  /*4bc0*/  LOP3.LUT R135, R22, 0x30, R135, 0x78, !PT ;  /* 0x0000003016877812 */ /* 0x000fe200078e7887 */
[----:B------:R-:W-:Y:S01]  /*4bd0*/  IMAD R31, R124, 0x14, RZ ;  /* 0x000000147c1f7824 */ /* 0x000fe200078e02ff */
[-C--:B------:R-:W-:Y:S02]  /*4be0*/  LEA.HI.X.SX32 R16, R16, R27.reuse, 0x1, P0 ;  /* 0x0000001b10107211 */ /* 0x080fe400000f0eff */
[-C--:B------:R-:W-:Y:S01]  /*4bf0*/  LEA.HI.X.SX32 R18, R18, R27.reuse, 0x1, P6 ;  /* 0x0000001b12127211 */ /* 0x080fe200030f0eff */
[----:B------:R-:W-:Y:S01]  /*4c00*/  IMAD.IADD R127, R29, 0x1, R31 ;  /* 0x000000011d7f7824 */ /* 0x000fe200078e021f */
[----:B------:R-:W-:-:S02]  /*4c10*/  LEA.HI.X.SX32 R20, R20, R27, 0x1, P5 ;  /* 0x0000001b14147211 */ /* 0x000fc400028f0eff */
[-C--:B------:R-:W-:Y:S02]  /*4c20*/  LEA.HI.X.SX32 R88, R88, R27.reuse, 0x1, P1 ;  /* 0x0000001b58587211 */ /* 0x080fe400008f0eff */
[-C--:B------:R-:W-:Y:S02]  /*4c30*/  LEA.HI.X.SX32 R86, R86, R27.reuse, 0x1, P2 ;  /* 0x0000001b56567211 */ /* 0x080fe400010f0eff */
[-C--:B------:R-:W-:Y:S02]  /*4c40*/  LEA.HI.X.SX32 R84, R84, R27.reuse, 0x1, P3 ;  /* 0x0000001b54547211 */ /* 0x080fe400018f0eff */
[----:B------:R-:W-:Y:S02]  /*4c50*/  LEA.HI.X.SX32 R82, R82, R27, 0x1, P4 ;  /* 0x0000001b52527211 */ /* 0x000fe400020f0eff */
[----:B------:R-:W-:Y:S02]  /*4c60*/  SHF.R.S32.HI R136, RZ, 0x5, R136 ;  /* 0x00000005ff887819 */ /* 0x000fe40000011488 */
[----:B------:R-:W-:-:S02]  /*4c70*/  LOP3.LUT R139, R24, 0x5c, R129, 0x78, !PT ;  /* 0x0000005c188b7812 */ /* 0x000fc400078e7881 */
[----:B------:R-:W-:Y:S02]  /*4c80*/  LOP3.LUT R135, R135, 0x400, R132, 0xf8, !PT ;  /* 0x0000040087877812 */ /* 0x000fe400078ef884 */
[C---:B------:R-:W-:Y:S01]  /*4c90*/  SHF.L.U64.HI R120, R119.reuse, 0x2, R120 ;  /* 0x0000000277787819 */ /* 0x040fe20000010278 */
[----:B------:R-:W-:Y:S01]  /*4ca0*/  IMAD.SHL.U32 R119, R119, 0x4, RZ ;  /* 0x0000000477777824 */ /* 0x000fe200078e00ff */
        /* <DEDUP_REMOVED lines=62> */
[----:B------:R-:W-:-:S02]  /*5090*/  SHF.L.U64.HI R123, R141, 0x2, R26 ;  /* 0x000000028d7b7819 */ /* 0x000fc4000001021a */
[----:B------:R-:W-:Y:S02]  /*50a0*/  SHF.L.U64.HI R124, R143, 0x2, R124 ;  /* 0x000000028f7c7819 */ /* 0x000fe4000001027c */
[----:B------:R-:W-:Y:S02]  /*50b0*/  IADD3 R134, R136, -0x5, RZ ;  /* 0xfffffffb88867810 */ /* 0x000fe40007ffe0ff */
[----:B------:R-:W-:Y:S02]  /*50c0*/  LOP3.LUT R137, R139, 0x20, RZ, 0x3c, !PT ;  /* 0x000000208b897812 */ /* 0x000fe400078e3cff */
[----:B------:R-:W-:Y:S02]  /*50d0*/  LOP3.LUT R133, R135, 0x40, RZ, 0x3c, !PT ;  /* 0x0000004087857812 */ /* 0x000fe400078e3cff */
.L_x_2:
[----:B------:R-:W-:-:S04]  /*50e0*/  DEPBAR.LE SB0, 0x8 ;  /* 0x000082000000791a */ /* 0x000fc80000000000 */
[----:B------:R-:W-:Y:S02]  /*50f0*/  IADD3 R130, R130, 0x1, RZ ;  /* 0x0000000182827810 */ /* 0x000fe40007ffe0ff */
[----:B------:R-:W-:Y:S01]  /*5100*/  IADD3 R131, R131, 0x1, RZ ;  /* 0x0000000183837810 */ /* 0x000fe20007ffe0ff */
[----:B------:R-:W-:Y:S01]  /*5110*/  BAR.SYNC.DEFER_BLOCKING 0x0 ;  /* 0x0000000000007b1d */ /* 0x000fe20000010000 */
[----:B------:R-:W-:Y:S02]  /*5120*/  ISETP.GT.AND P0, PT, R130, 0x4, PT ;  /* 0x000000048200780c */ /* 0x000fe40003f04270 */
[----:B------:R-:W-:Y:S01]  /*5130*/  ISETP.LE.AND P5, PT, R134, UR4, PT ;  /* 0x0000000486007c0c */ /* 0x000fe2000bfa3270 */
[----:B------:R-:W-:Y:S01]  /*5140*/  UIADD3 UR4, UR4, 0x1, URZ ;  /* 0x0000000104047890 */ /* 0x000fe2000fffe03f */
[----:B------:R-:W-:Y:S02]  /*5150*/  SEL R130, R130, RZ, !P0 ;  /* 0x000000ff82827207 */ /* 0x000fe40004000000 */
[----:B------:R-:W-:-:S03]  /*5160*/  ISETP.GE.AND P0, PT, R162, UR5, PT ;  /* 0x00000005a2007c0c */ /* 0x000fc6000bf06270 */
[C---:B------:R-:W-:Y:S02]  /*5170*/  IMAD R164, R130.reuse, 0x2000, R139 ;  /* 0x0000200082a47824 */ /* 0x040fe400078e028b */
[C---:B------:R-:W-:Y:S02]  /*5180*/  IMAD R163, R130.reuse, 0x2000, R137 ;  /* 0x0000200082a37824 */ /* 0x040fe400078e0289 */
[C---:B------:R-:W-:Y:S01]  /*5190*/  IMAD R165, R130.reuse, 0x2000, R135 ;  /* 0x0000200082a57824 */ /* 0x040fe200078e0287 */
[----:B------:R-:W-:Y:S04]  /*51a0*/  LDS R64, [R164+0x80] ;  /* 0x00008000a4407984 */ /* 0x000fe80000000800 */
[----:B------:R-:W-:Y:S04]  /*51b0*/  LDS R66, [R164+0x480] ;  /* 0x00048000a4427984 */ /* 0x000fe80000000800 */
[----:B--2---:R-:W-:Y:S04]  /*51c0*/  LDS R65, [R163+0x80] ;  /* 0x00008000a3417984 */ /* 0x004fe80000000800 */
[----:B------:R-:W-:Y:S04]  /*51d0*/  LDS R67, [R163+0x480] ;  /* 0x00048000a3437984 */ /* 0x000fe80000000800 */
[----:B------:R-:W1:Y:S04]  /*51e0*/  LDSM.16.M88.4 R36, [R165+0xa000] ;  /* 0x00a00000a524783b */ /* 0x000e680000000200 */
[----:B------:R-:W2:Y:S04]  /*51f0*/  LDSM.16.M88.4 R32, [R165+0xa800] ;  /* 0x00a80000a520783b */ /* 0x000ea80000000200 */
[----:B------:R-:W3:Y:S04]  /*5200*/  LDSM.16.M88.4 R28, [R165+0xb000] ;  /* 0x00b00000a51c783b */ /* 0x000ee80000000200 */
[----:B------:R-:W-:Y:S04]  /*5210*/  LDS R76, [R164] ;  /* 0x00000000a44c7984 */ /* 0x000fe80000000800 */
[----:B------:R-:W-:Y:S04]  /*5220*/  LDS R78, [R164+0x400] ;  /* 0x00040000a44e7984 */ /* 0x000fe80000000800 */
[----:B------:R-:W-:Y:S04]  /*5230*/  LDS R77, [R163] ;  /* 0x00000000a34d7984 */ /* 0x000fe80000000800 */
[----:B------:R-:W4:Y:S04]  /*5240*/  LDS R79, [R163+0x400] ;  /* 0x00040000a34f7984 */ /* 0x000f280000000800 */
[----:B------:R5:W4:Y:S02]  /*5250*/  LDSM.16.M88.4 R24, [R165+0xb800] ;  /* 0x00b80000a518783b */ /* 0x000b240000000200 */
[----:B-----5:R-:W-:Y:S01]  /*5260*/  IMAD R165, R130, 0x2000, R133 ;  /* 0x0000200082a57824 */ /* 0x020fe200078e0285 */
[C---:B-1----:R-:W-:Y:S08]  /*5270*/  HMMA.1688.F32.TF32 R40, R64.reuse, R36, R40 ;  /* 0x000000244028723c */ /* 0x042ff00000081028 */
[C---:B--2---:R-:W-:Y:S08]  /*5280*/  HMMA.1688.F32.TF32 R44, R64.reuse, R32, R44 ;  /* 0x00000020402c723c */ /* 0x044ff0000008102c */
[----:B---3--:R-:W-:Y:S08]  /*5290*/  HMMA.1688.F32.TF32 R68, R64, R28, R68 ;  /* 0x0000001c4044723c */ /* 0x008ff00000081044 */
[C---:B----4-:R-:W-:Y:S01]  /*52a0*/  HMMA.1688.F32.TF32 R56, R76.reuse, R36, R56 ;  /* 0x000000244c38723c */ /* 0x050fe20000081038 */
[----:B------:R-:W-:Y:S04]  /*52b0*/  LDS R36, [R164+0x1080] ;  /* 0x00108000a4247984 */ /* 0x000fe80000000800 */
[----:B------:R-:W-:Y:S03]  /*52c0*/  LDS R37, [R163+0x1080] ;  /* 0x00108000a3257984 */ /* 0x000fe60000000800 */
[C---:B------:R-:W-:Y:S08]  /*52d0*/  HMMA.1688.F32.TF32 R48, R76.reuse, R32, R48 ;  /* 0x000000204c30723c */ /* 0x040ff00000081030 */
[C---:B------:R-:W-:Y:S08]  /*52e0*/  HMMA.1688.F32.TF32 R52, R76.reuse, R28, R52 ;  /* 0x0000001c4c34723c */ /* 0x040ff00000081034 */
[-C--:B------:R-:W-:Y:S01]  /*52f0*/  HMMA.1688.F32.TF32 R72, R76, R24.reuse, R72 ;  /* 0x000000184c48723c */ /* 0x080fe20000081048 */
[----:B------:R-:W-:Y:S04]  /*5300*/  LDS R76, [R164+0x800] ;  /* 0x00080000a44c7984 */ /* 0x000fe80000000800 */
[----:B------:R-:W-:Y:S03]  /*5310*/  LDS R78, [R164+0xc00] ;  /* 0x000c0000a44e7984 */ /* 0x000fe60000000800 */
[----:B------:R-:W-:Y:S01]  /*5320*/  HMMA.1688.F32.TF32 R64, R64, R24, R60 ;  /* 0x000000184040723c */ /* 0x000fe2000008103c */
[----:B------:R-:W-:Y:S04]  /*5330*/  LDS R77, [R163+0x800] ;  /* 0x00080000a34d7984 */ /* 0x000fe80000000800 */
[----:B------:R-:W1:Y:S04]  /*5340*/  LDS R79, [R163+0xc00] ;  /* 0x000c0000a34f7984 */ /* 0x000e680000000800 */
[----:B------:R-:W-:Y:S04]  /*5350*/  LDS R60, [R164+0x880] ;  /* 0x00088000a43c7984 */ /* 0x000fe80000000800 */
[----:B------:R-:W-:Y:S04]  /*5360*/  LDS R62, [R164+0xc80] ;  /* 0x000c8000a43e7984 */ /* 0x000fe80000000800 */
[----:B------:R-:W-:Y:S04]  /*5370*/  LDS R61, [R163+0x880] ;  /* 0x00088000a33d7984 */ /* 0x000fe80000000800 */
[----:B------:R-:W2:Y:S01]  /*5380*/  LDS R63, [R163+0xc80] ;  /* 0x000c8000a33f7984 */ /* 0x000ea20000000800 */
[C---:B-1----:R-:W-:Y:S08]  /*5390*/  HMMA.1688.F32.TF32 R56, R76.reuse, R38, R56 ;  /* 0x000000264c38723c */ /* 0x042ff00000081038 */
[C---:B------:R-:W-:Y:S08]  /*53a0*/  HMMA.1688.F32.TF32 R48, R76.reuse, R34, R48 ;  /* 0x000000224c30723c */ /* 0x040ff00000081030 */
[C---:B------:R-:W-:Y:S08]  /*53b0*/  HMMA.1688.F32.TF32 R52, R76.reuse, R30, R52 ;  /* 0x0000001e4c34723c */ /* 0x040ff00000081034 */
[----:B------:R-:W-:Y:S01]  /*53c0*/  HMMA.1688.F32.TF32 R72, R76, R26, R72 ;  /* 0x0000001a4c48723c */ /* 0x000fe20000081048 */
[----:B------:R-:W-:Y:S04]  /*53d0*/  LDS R76, [R164+0x1000] ;  /* 0x00100000a44c7984 */ /* 0x000fe80000000800 */
[----:B------:R-:W-:Y:S03]  /*53e0*/  LDS R78, [R164+0x1400] ;  /* 0x00140000a44e7984 */ /* 0x000fe60000000800 */
[C---:B--2---:R-:W-:Y:S01]  /*53f0*/  HMMA.1688.F32.TF32 R40, R60.reuse, R38, R40 ;  /* 0x000000263c28723c */ /* 0x044fe20000081028 */
[----:B------:R-:W-:Y:S04]  /*5400*/  LDS R77, [R163+0x1000] ;  /* 0x00100000a34d7984 */ /* 0x000fe80000000800 */
[----:B------:R-:W-:Y:S03]  /*5410*/  LDS R79, [R163+0x1400] ;  /* 0x00140000a34f7984 */ /* 0x000fe60000000800 */
[C---:B------:R-:W-:Y:S01]  /*5420*/  HMMA.1688.F32.TF32 R64, R60.reuse, R26, R64 ;  /* 0x0000001a3c40723c */ /* 0x040fe20000081040 */
[----:B------:R-:W-:Y:S04]  /*5430*/  LDS R38, [R164+0x1480] ;  /* 0x00148000a4267984 */ /* 0x000fe80000000800 */
[----:B------:R-:W-:Y:S03]  /*5440*/  LDS R39, [R163+0x1480] ;  /* 0x00148000a3277984 */ /* 0x000fe60000000800 */
[C---:B------:R-:W-:Y:S01]  /*5450*/  HMMA.1688.F32.TF32 R32, R60.reuse, R34, R44 ;  /* 0x000000223c20723c */ /* 0x040fe2000008102c */
[----:B------:R-:W1:Y:S04]  /*5460*/  LDSM.16.M88.4 R24, [R165+0xa000] ;  /* 0x00a00000a518783b */ /* 0x000e680000000200 */
[----:B------:R-:W2:Y:S03]  /*5470*/  LDSM.16.M88.4 R44, [R165+0xa800] ;  /* 0x00a80000a52c783b */ /* 0x000ea60000000200 */
[----:B------:R-:W-:Y:S01]  /*5480*/  HMMA.1688.F32.TF32 R68, R60, R30, R68 ;  /* 0x0000001e3c44723c */ /* 0x000fe20000081044 */
[----:B------:R-:W3:Y:S04]  /*5490*/  LDSM.16.M88.4 R28, [R165+0xb000] ;  /* 0x00b00000a51c783b */ /* 0x000ee80000000200 */
[----:B------:R-:W4:Y:S03]  /*54a0*/  LDSM.16.M88.4 R60, [R165+0xb800] ;  /* 0x00b80000a53c783b */ /* 0x000f260000000200 */
[-C--:B-1----:R-:W-:Y:S08]  /*54b0*/  HMMA.1688.F32.TF32 R56, R76, R24.reuse, R56 ;  /* 0x000000184c38723c */ /* 0x082ff00000081038 */
[----:B------:R-:W-:Y:S07]  /*54c0*/  HMMA.1688.F32.TF32 R40, R36, R24, R40 ;  /* 0x000000182428723c */ /* 0x000fee0000081028 */
[----:B------:R-:W-:Y:S01]  /*54d0*/  SEL R24, RZ, 0x4, P0 ;  /* 0x00000004ff187807 */ /* 0x000fe20000000000 */
[----:B--2---:R-:W-:Y:S01]  /*54e0*/  HMMA.1688.F32.TF32 R48, R76, R44, R48 ;  /* 0x0000002c4c30723c */ /* 0x004fe20000081030 */
[----:B------:R-:W-:-:S02]  /*54f0*/  ISETP.GE.AND P0, PT, R159, UR5, PT ;  /* 0x000000059f007c0c */ /* 0x000fc4000bf06270 */
[----:B------:R-:W-:Y:S02]  /*5500*/  SEL R24, R24, RZ, !P5 ;  /* 0x000000ff18187207 */ /* 0x000fe40006800000 */
[----:B------:R-:W-:Y:S02]  /*5510*/  SEL R25, RZ, 0x4, P0 ;  /* 0x00000004ff197807 */ /* 0x000fe40000000000 */
[----:B------:R-:W-:Y:S01]  /*5520*/  ISETP.GT.AND P0, PT, R131, 0x4, PT ;  /* 0x000000048300780c */ /* 0x000fe20003f04270 */
[----:B------:R-:W-:Y:S01]  /*5530*/  HMMA.1688.F32.TF32 R32, R36, R44, R32 ;  /* 0x0000002c2420723c */ /* 0x000fe20000081020 */
[----:B------:R-:W-:Y:S02]  /*5540*/  SEL R25, R25, RZ, !P5 ;  /* 0x000000ff19197207 */ /* 0x000fe40006800000 */
[----:B------:R-:W-:Y:S02]  /*5550*/  SEL R131, R131, RZ, !P0 ;  /* 0x000000ff83837207 */ /* 0x000fe40004000000 */
[----:B------:R-:W-:-:S02]  /*5560*/  ISETP.NE.U32.AND P1, PT, R24, RZ, PT ;  /* 0x000000ff1800720c */ /* 0x000fc40003f25070 */
[----:B------:R-:W-:Y:S01]  /*5570*/  IADD3 R24, P3, R128, R21, RZ ;  /* 0x0000001580187210 */ /* 0x000fe20007f7e0ff */
[----:B---3--:R-:W-:Y:S01]  /*5580*/  HMMA.1688.F32.TF32 R52, R76, R28, R52 ;  /* 0x0000001c4c34723c */ /* 0x008fe20000081034 */
[----:B------:R-:W-:Y:S01]  /*5590*/  ISETP.NE.U32.AND P2, PT, R25, RZ, PT ;  /* 0x000000ff1900720c */ /* 0x000fe20003f45070 */
[----:B------:R-:W-:Y:S02]  /*55a0*/  IMAD R45, R131, 0x2000, R144 ;  /* 0x00002000832d7824 */ /* 0x000fe400078e0290 */
[----:B------:R-:W-:Y:S01]  /*55b0*/  IMAD.X R25, R127, 0x1, R20, P3 ;  /* 0x000000017f197824 */ /* 0x000fe200018e0614 */
[----:B------:R-:W-:-:S03]  /*55c0*/  ISETP.GE.AND P3, PT, R152, UR5, PT ;  /* 0x0000000598007c0c */ /* 0x000fc6000bf66270 */
[----:B----4-:R-:W-:Y:S01]  /*55d0*/  HMMA.1688.F32.TF32 R72, R76, R60, R72 ;  /* 0x0000003c4c48723c */ /* 0x010fe20000081048 */
[----:B------:R-:W-:Y:S04]  /*55e0*/  LDS R76, [R164+0x1800] ;  /* 0x00180000a44c7984 */ /* 0x000fe80000000800 */
[----:B------:R-:W-:Y:S03]  /*55f0*/  LDS R78, [R164+0x1c00] ;  /* 0x001c0000a44e7984 */ /* 0x000fe60000000800 */
[C---:B------:R-:W-:Y:S01]  /*5600*/  HMMA.1688.F32.TF32 R68, R36.reuse, R28, R68 ;  /* 0x0000001c2444723c */ /* 0x040fe20000081044 */
[----:B------:R-:W-:Y:S04]  /*5610*/  LDS R77, [R163+0x1800] ;  /* 0x00180000a34d7984 */ /* 0x000fe80000000800 */
[----:B------:R-:W1:Y:S02]  /*5620*/  LDS R79, [R163+0x1c00] ;  /* 0x001c0000a34f7984 */ /* 0x000e640000000800 */
[----:B------:R-:W-:Y:S01]  /*5630*/  IADD3 R28, P0, R128, R17, RZ ;  /* 0x00000011801c7210 */ /* 0x000fe20007f1e0ff */
[----:B------:R-:W-:Y:S01]  /*5640*/  HMMA.1688.F32.TF32 R64, R36, R60, R64 ;  /* 0x0000003c2440723c */ /* 0x000fe20000081040 */
[----:B------:R-:W-:Y:S03]  /*5650*/  LDS R36, [R164+0x1880] ;  /* 0x00188000a4247984 */ /* 0x000fe60000000800 */
[----:B------:R-:W-:Y:S01]  /*5660*/  IMAD.X R29, R127, 0x1, R16, P0 ;  /* 0x000000017f1d7824 */ /* 0x000fe200000e0610 */
[----:B------:R-:W-:Y:S01]  /*5670*/  LDS R38, [R164+0x1c80] ;  /* 0x001c8000a4267984 */ /* 0x000fe20000000800 */
[----:B------:R-:W-:-:S03]  /*5680*/  ISETP.GE.AND P0, PT, R157, UR5, PT ;  /* 0x000000059d007c0c */ /* 0x000fc6000bf06270 */
[----:B------:R-:W-:Y:S01]  /*5690*/  LDS R37, [R163+0x1880] ;  /* 0x00188000a3257984 */ /* 0x000fe20000000800 */
[----:B------:R-:W-:Y:S02]  /*56a0*/  SEL R44, RZ, 0x4, P0 ;  /* 0x00000004ff2c7807 */ /* 0x000fe40000000000 */
[----:B------:R-:W-:Y:S01]  /*56b0*/  ISETP.GE.AND P0, PT, R155, UR5, PT ;  /* 0x000000059b007c0c */ /* 0x000fe2000bf06270 */
[----:B------:R-:W2:Y:S01]  /*56c0*/  LDS R39, [R163+0x1c80] ;  /* 0x001c8000a3277984 */ /* 0x000ea20000000800 */
[----:B------:R-:W-:-:S03]  /*56d0*/  SEL R44, R44, RZ, !P5 ;  /* 0x000000ff2c2c7207 */ /* 0x000fc60006800000 */
[----:B------:R-:W-:Y:S01]  /*56e0*/  BAR.SYNC.DEFER_BLOCKING 0x0 ;  /* 0x0000000000007b1d */ /* 0x000fe20000010000 */
[C---:B-1----:R-:W-:Y:S05]  /*56f0*/  HMMA.1688.F32.TF32 R56, R76.reuse, R26, R56 ;  /* 0x0000001a4c38723c */ /* 0x042fea0000081038 */
[----:B------:R-:W-:Y:S01]  /*5700*/  @!PT LDS RZ, [RZ] ;  /* 0x00000000fffff984 */ /* 0x000fe20000000800 */
[----:B------:R-:W-:Y:S01]  /*5710*/  @!PT LDS RZ, [RZ] ;  /* 0x00000000fffff984 */ /* 0x000fe20000000800 */
[----:B------:R-:W-:Y:S01]  /*5720*/  @!PT LDS RZ, [RZ] ;  /* 0x00000000fffff984 */ /* 0x000fe20000000800 */
[----:B------:R1:W-:Y:S01]  /*5730*/  LDGSTS.E [R45], [R24.64], P1 ;  /* 0x00000000182d7fae */ /* 0x0003e20008921848 */
[----:B------:R-:W-:Y:S02]  /*5740*/  ISETP.NE.U32.AND P1, PT, R44, RZ, PT ;  /* 0x000000ff2c00720c */ /* 0x000fe40003f25070 */
[----:B------:R-:W-:Y:S01]  /*5750*/  SEL R44, RZ, 0x4, P0 ;  /* 0x00000004ff2c7807 */ /* 0x000fe20000000000 */
[----:B------:R3:W-:Y:S01]  /*5760*/  LDGSTS.E [R45+0x400], [R28.64], P2 ;  /* 0x004000001c2d7fae */ /* 0x0007e20009121848 */
[----:B------:R-:W-:Y:S02]  /*5770*/  HMMA.1688.F32.TF32 R48, R76, R46, R48 ;  /* 0x0000002e4c30723c */ /* 0x000fe40000081030 */
[----:B------:R-:W-:-:S04]  /*5780*/  SEL R44, R44, RZ, !P5 ;  /* 0x000000ff2c2c7207 */ /* 0x000fc80006800000 */
[----:B------:R-:W-:Y:S02]  /*5790*/  ISETP.NE.U32.AND P0, PT, R44, RZ, PT ;  /* 0x000000ff2c00720c */ /* 0x000fe40003f05070 */
[----:B-1----:R-:W-:Y:S01]  /*57a0*/  IADD3 R24, P2, R128, R13, RZ ;  /* 0x0000000d80187210 */ /* 0x002fe20007f5e0ff */
[----:B--2---:R-:W-:Y:S04]  /*57b0*/  HMMA.1688.F32.TF32 R40, R36, R26, R40 ;  /* 0x0000001a2428723c */ /* 0x004fe80000081028 */
[----:B------:R-:W-:-:S04]  /*57c0*/  IMAD.X R25, R127, 0x1, R12, P2 ;  /* 0x000000017f197824 */ /* 0x000fc800010e060c */
[----:B------:R-:W-:Y:S01]  /*57d0*/  HMMA.1688.F32.TF32 R52, R76, R30, R52 ;  /* 0x0000001e4c34723c */ /* 0x000fe20000081034 */
[----:B------:R1:W-:Y:S01]  /*57e0*/  LDGSTS.E [R45+0x800], [R24.64], P1 ;  /* 0x00800000182d7fae */ /* 0x0003e20008921848 */
[----:B---3--:R-:W-:-:S05]  /*57f0*/  IADD3 R28, P1, R128, R9, RZ ;  /* 0x00000009801c7210 */ /* 0x008fca0007f3e0ff */
[----:B------:R-:W-:Y:S01]  /*5800*/  IMAD.X R29, R127, 0x1, R8, P1 ;  /* 0x000000017f1d7824 */ /* 0x000fe200008e0608 */
[----:B------:R-:W-:Y:S04]  /*5810*/  HMMA.1688.F32.TF32 R68, R36, R30, R68 ;  /* 0x0000001e2444723c */ /* 0x000fe80000081044 */
[----:B------:R2:W-:Y:S01]  /*5820*/  LDGSTS.E [R45+0xc00], [R28.64], P0 ;  /* 0x00c000001c2d7fae */ /* 0x0005e20008121848 */
[----:B------:R-:W-:Y:S02]  /*5830*/  ISETP.GE.AND P0, PT, R153, UR5, PT ;  /* 0x0000000599007c0c */ /* 0x000fe4000bf06270 */
[----:B-1----:R-:W-:Y:S01]  /*5840*/  IADD3 R24, P2, R128, R5, RZ ;  /* 0x0000000580187210 */ /* 0x002fe20007f5e0ff */
[----:B------:R-:W-:Y:S01]  /*5850*/  HMMA.1688.F32.TF32 R72, R76, R62, R72 ;  /* 0x0000003e4c48723c */ /* 0x000fe20000081048 */
[----:B------:R-:W-:-:S02]  /*5860*/  SEL R44, RZ, 0x4, P0 ;  /* 0x00000004ff2c7807 */ /* 0x000fc40000000000 */
[----:B------:R-:W-:Y:S01]  /*5870*/  ISETP.GE.AND P0, PT, R151, UR5, PT ;  /* 0x0000000597007c0c */ /* 0x000fe2000bf06270 */
[----:B------:R-:W-:Y:S01]  /*5880*/  IMAD.X R25, R127, 0x1, R4, P2 ;  /* 0x000000017f197824 */ /* 0x000fe200010e0604 */
[----:B------:R-:W-:-:S03]  /*5890*/  SEL R44, R44, RZ, !P5 ;  /* 0x000000ff2c2c7207 */ /* 0x000fc60006800000 */
[----:B------:R-:W-:Y:S01]  /*58a0*/  HMMA.1688.F32.TF32 R60, R36, R62, R64 ;  /* 0x0000003e243c723c */ /* 0x000fe20000081040 */
[----:B------:R-:W-:Y:S02]  /*58b0*/  ISETP.NE.U32.AND P1, PT, R44, RZ, PT ;  /* 0x000000ff2c00720c */ /* 0x000fe40003f25070 */
[----:B------:R-:W-:-:S04]  /*58c0*/  SEL R44, RZ, 0x4, P0 ;  /* 0x00000004ff2c7807 */ /* 0x000fc80000000000 */
[----:B------:R-:W-:Y:S01]  /*58d0*/  SEL R44, R44, RZ, !P5 ;  /* 0x000000ff2c2c7207 */ /* 0x000fe20006800000 */
[----:B------:R-:W-:-:S03]  /*58e0*/  IMAD R65, R131, 0x2000, R138 ;  /* 0x0000200083417824 */ /* 0x000fc600078e028a */
[----:B------:R-:W-:-:S03]  /*58f0*/  ISETP.NE.U32.AND P0, PT, R44, RZ, PT ;  /* 0x000000ff2c00720c */ /* 0x000fc60003f05070 */
[----:B------:R1:W-:Y:S01]  /*5900*/  LDGSTS.E [R45+0x1000], [R24.64], P1 ;  /* 0x01000000182d7fae */ /* 0x0003e20008921848 */
[----:B--2---:R-:W-:-:S05]  /*5910*/  IADD3 R28, P1, R128, R0, RZ ;  /* 0x00000000801c7210 */ /* 0x004fca0007f3e0ff */
[----:B------:R-:W-:-:S05]  /*5920*/  IMAD.X R29, R127, 0x1, R22, P1 ;  /* 0x000000017f1d7824 */ /* 0x000fca00008e0616 */
[----:B------:R2:W-:Y:S01]  /*5930*/  LDGSTS.E [R45+0x1400], [R28.64], P0 ;  /* 0x014000001c2d7fae */ /* 0x0005e20008121848 */
[----:B------:R-:W-:Y:S02]  /*5940*/  ISETP.GE.AND P0, PT, R149, UR5, PT ;  /* 0x0000000595007c0c */ /* 0x000fe4000bf06270 */
[----:B-1----:R-:W-:Y:S02]  /*5950*/  IADD3 R24, P2, R128, R81, RZ ;  /* 0x0000005180187210 */ /* 0x002fe40007f5e0ff */
[----:B------:R-:W-:Y:S02]  /*5960*/  SEL R44, RZ, 0x4, P0 ;  /* 0x00000004ff2c7807 */ /* 0x000fe40000000000 */
[----:B------:R-:W-:Y:S01]  /*5970*/  ISETP.GE.AND P0, PT, R147, UR5, PT ;  /* 0x0000000593007c0c */ /* 0x000fe2000bf06270 */
[----:B------:R-:W-:Y:S01]  /*5980*/  IMAD.X R25, R127, 0x1, R82, P2 ;  /* 0x000000017f197824 */ /* 0x000fe200010e0652 */
[----:B------:R-:W-:-:S04]  /*5990*/  SEL R44, R44, RZ, !P5 ;  /* 0x000000ff2c2c7207 */ /* 0x000fc80006800000 */
[----:B------:R-:W-:Y:S02]  /*59a0*/  ISETP.NE.U32.AND P1, PT, R44, RZ, PT ;  /* 0x000000ff2c00720c */ /* 0x000fe40003f25070 */
[----:B------:R-:W-:-:S04]  /*59b0*/  SEL R44, RZ, 0x4, P0 ;  /* 0x00000004ff2c7807 */ /* 0x000fc80000000000 */
[----:B------:R-:W-:-:S04]  /*59c0*/  SEL R44, R44, RZ, !P5 ;  /* 0x000000ff2c2c7207 */ /* 0x000fc80006800000 */
        /* <DEDUP_REMOVED lines=10> */
[----:B------:R-:W-:Y:S02]  /*5a70*/  SEL R26, R26, RZ, !P5 ;  /* 0x000000ff1a1a7207 */ /* 0x000fe40006800000 */
[----:B------:R-:W-:Y:S01]  /*5a80*/  SEL R27, RZ, 0x4, P0 ;  /* 0x00000004ff1b7807 */ /* 0x000fe20000000000 */
[----:B--2---:R-:W-:Y:S01]  /*5a90*/  HMMA.1688.F32.TF32 R44, R36, R46, R32 ;  /* 0x0000002e242c723c */ /* 0x004fe20000081020 */
[----:B------:R-:W-:-:S02]  /*5aa0*/  ISETP.GE.AND P1, PT, R156, UR5, PT ;  /* 0x000000059c007c0c */ /* 0x000fc4000bf26270 */
[----:B------:R-:W-:Y:S02]  /*5ab0*/  SEL R27, R27, RZ, !P5 ;  /* 0x000000ff1b1b7207 */ /* 0x000fe40006800000 */
[----:B------:R-:W-:Y:S02]  /*5ac0*/  ISETP.NE.U32.AND P2, PT, R26, RZ, PT ;  /* 0x000000ff1a00720c */ /* 0x000fe40003f45070 */
[----:B------:R-:W-:Y:S01]  /*5ad0*/  ISETP.NE.U32.AND P0, PT, R27, RZ, PT ;  /* 0x000000ff1b00720c */ /* 0x000fe20003f05070 */
[C---:B------:R-:W-:Y:S01]  /*5ae0*/  IMAD R33, R131.reuse, 0x2000, R142 ;  /* 0x0000200083217824 */ /* 0x040fe200078e028e */
[----:B------:R-:W-:Y:S01]  /*5af0*/  SEL R27, RZ, 0x4, P1 ;  /* 0x00000004ff1b7807 */ /* 0x000fe20000800000 */
[----:B------:R-:W-:Y:S01]  /*5b00*/  IMAD R39, R131, 0x2000, R140 ;  /* 0x0000200083277824 */ /* 0x000fe200078e028c */
[----:B------:R-:W-:Y:S02]  /*5b10*/  IADD3 R26, P1, R128, R15, RZ ;  /* 0x0000000f801a7210 */ /* 0x000fe40007f3e0ff */
[----:B------:R-:W-:-:S03]  /*5b20*/  SEL R28, R27, RZ, !P5 ;  /* 0x000000ff1b1c7207 */ /* 0x000fc60006800000 */
[----:B------:R-:W-:Y:S01]  /*5b30*/  IMAD.X R27, R127, 0x1, R14, P1 ;  /* 0x000000017f1b7824 */ /* 0x000fe200008e060e */
[----:B------:R-:W-:Y:S01]  /*5b40*/  ISETP.NE.U32.AND P1, PT, R28, RZ, PT ;  /* 0x000000ff1c00720c */ /* 0x000fe20003f25070 */
[----:B------:R1:W-:Y:S01]  /*5b50*/  LDGSTS.E [R33+0x200], [R24.64], P2 ;  /* 0x0020000018217fae */ /* 0x0003e20009121848 */
[----:B------:R-:W-:-:S03]  /*5b60*/  ISETP.GE.AND P2, PT, R154, UR5, PT ;  /* 0x000000059a007c0c */ /* 0x000fc6000bf46270 */
[----:B------:R2:W-:Y:S01]  /*5b70*/  LDGSTS.E [R33+0x600], [R26.64], P0 ;  /* 0x006000001a217fae */ /* 0x0005e20008121848 */
[----:B------:R-:W-:Y:S02]  /*5b80*/  ISETP.GE.AND P0, PT, R150, UR5, PT ;  /* 0x0000000596007c0c */ /* 0x000fe4000bf06270 */
[----:B------:R-:W-:Y:S02]  /*5b90*/  SEL R28, RZ, 0x4, P2 ;  /* 0x00000004ff1c7807 */ /* 0x000fe40001000000 */
[----:B------:R-:W-:Y:S02]  /*5ba0*/  ISETP.GE.AND P2, PT, R148, UR5, PT ;  /* 0x0000000594007c0c */ /* 0x000fe4000bf46270 */
[----:B------:R-:W-:Y:S02]  /*5bb0*/  SEL R28, R28, RZ, !P5 ;  /* 0x000000ff1c1c7207 */ /* 0x000fe40006800000 */
[----:B-1----:R-:W-:Y:S02]  /*5bc0*/  SEL R24, RZ, 0x4, P3 ;  /* 0x00000004ff187807 */ /* 0x002fe40001800000 */
[----:B------:R-:W-:-:S02]  /*5bd0*/  SEL R25, RZ, 0x4, P0 ;  /* 0x00000004ff197807 */ /* 0x000fc40000000000 */
[----:B------:R-:W-:Y:S02]  /*5be0*/  SEL R24, R24, RZ, !P5 ;  /* 0x000000ff18187207 */ /* 0x000fe40006800000 */
[----:B------:R-:W-:Y:S02]  /*5bf0*/  SEL R25, R25, RZ, !P5 ;  /* 0x000000ff19197207 */ /* 0x000fe40006800000 */
[----:B------:R-:W-:Y:S02]  /*5c00*/  ISETP.NE.U32.AND P0, PT, R24, RZ, PT ;  /* 0x000000ff1800720c */ /* 0x000fe40003f05070 */
[----:B------:R-:W-:Y:S02]  /*5c10*/  IADD3 R24, P4, R128, R11, RZ ;  /* 0x0000000b80187210 */ /* 0x000fe40007f9e0ff */
[----:B------:R-:W-:Y:S02]  /*5c20*/  ISETP.NE.U32.AND P3, PT, R25, RZ, PT ;  /* 0x000000ff1900720c */ /* 0x000fe40003f65070 */
[----:B--2---:R-:W-:Y:S01]  /*5c30*/  SEL R26, RZ, 0x4, P2 ;  /* 0x00000004ff1a7807 */ /* 0x004fe20001000000 */
[----:B------:R-:W-:Y:S01]  /*5c40*/  IMAD.X R25, R127, 0x1, R10, P4 ;  /* 0x000000017f197824 */ /* 0x000fe200020e060a */
[----:B------:R-:W-:-:S02]  /*5c50*/  ISETP.NE.U32.AND P6, PT, R28, RZ, PT ;  /* 0x000000ff1c00720c */ /* 0x000fc40003fc5070 */
[----:B------:R-:W-:Y:S02]  /*5c60*/  ISETP.GE.AND P4, PT, R146, UR5, PT ;  /* 0x0000000592007c0c */ /* 0x000fe4000bf86270 */
[----:B------:R-:W-:Y:S01]  /*5c70*/  IADD3 R28, P2, R128, R7, RZ ;  /* 0x00000007801c7210 */ /* 0x000fe20007f5e0ff */
[----:B------:R1:W-:Y:S01]  /*5c80*/  LDGSTS.E [R33+0xa00], [R24.64], P1 ;  /* 0x00a0000018217fae */ /* 0x0003e20008921848 */
[----:B------:R-:W-:Y:S02]  /*5c90*/  SEL R26, R26, RZ, !P5 ;  /* 0x000000ff1a1a7207 */ /* 0x000fe40006800000 */
[----:B------:R-:W-:Y:S01]  /*5ca0*/  SEL R27, RZ, 0x4, P4 ;  /* 0x00000004ff1b7807 */ /* 0x000fe20002000000 */
[----:B------:R-:W-:Y:S01]  /*5cb0*/  IMAD.X R29, R127, 0x1, R6, P2 ;  /* 0x000000017f1d7824 */ /* 0x000fe200010e0606 */
[----:B------:R-:W-:Y:S01]  /*5cc0*/  ISETP.GE.AND P1, PT, R145, UR5, PT ;  /* 0x0000000591007c0c */ /* 0x000fe2000bf26270 */
[----:B------:R-:W-:Y:S01]  /*5cd0*/  UIADD3 UR5, UR5, -0x20, URZ ;  /* 0xffffffe005057890 */ /* 0x000fe2000fffe03f */
[----:B------:R-:W-:-:S02]  /*5ce0*/  ISETP.NE.U32.AND P2, PT, R26, RZ, PT ;  /* 0x000000ff1a00720c */ /* 0x000fc40003f45070 */
[----:B------:R-:W-:Y:S01]  /*5cf0*/  SEL R27, R27, RZ, !P5 ;  /* 0x000000ff1b1b7207 */ /* 0x000fe20006800000 */
[----:B------:R2:W-:Y:S01]  /*5d00*/  LDGSTS.E [R33+0xe00], [R28.64], P6 ;  /* 0x00e000001c217fae */ /* 0x0005e2000b121848 */
[----:B------:R-:W-:Y:S02]  /*5d10*/  IADD3 R26, P4, R128, R3, RZ ;  /* 0x00000003801a7210 */ /* 0x000fe40007f9e0ff */
[----:B------:R-:W-:Y:S02]  /*5d20*/  SEL R30, RZ, 0x4, P1 ;  /* 0x00000004ff1e7807 */ /* 0x000fe40000800000 */
[----:B------:R-:W-:Y:S01]  /*5d30*/  ISETP.NE.U32.AND P1, PT, R27, RZ, PT ;  /* 0x000000ff1b00720c */ /* 0x000fe20003f25070 */
[----:B------:R-:W-:Y:S01]  /*5d40*/  IMAD.X R27, R127, 0x1, R2, P4 ;  /* 0x000000017f1b7824 */ /* 0x000fe200020e0602 */
[----:B------:R-:W-:Y:S02]  /*5d50*/  SEL R30, R30, RZ, !P5 ;  /* 0x000000ff1e1e7207 */ /* 0x000fe40006800000 */
[----:B-1----:R-:W-:-:S02]  /*5d60*/  IADD3 R24, P5, R128, R23, RZ ;  /* 0x0000001780187210 */ /* 0x002fc40007fbe0ff */
[----:B------:R1:W-:Y:S01]  /*5d70*/  LDGSTS.E [R33+0x1200], [R26.64], P0 ;  /* 0x012000001a217fae */ /* 0x0003e20008121848 */
[----:B------:R-:W-:Y:S02]  /*5d80*/  IADD3 R34, P0, R128, R87, RZ ;  /* 0x0000005780227210 */ /* 0x000fe40007f1e0ff */
[----:B------:R-:W-:Y:S01]  /*5d90*/  ISETP.NE.U32.AND P4, PT, R30, RZ, PT ;  /* 0x000000ff1e00720c */ /* 0x000fe20003f85070 */
[C---:B------:R-:W-:Y:S01]  /*5da0*/  IMAD.X R25, R127.reuse, 0x1, R80, P5 ;  /* 0x000000017f197824 */ /* 0x040fe200028e0650 */
[----:B------:R-:W-:Y:S01]  /*5db0*/  IADD3 R30, P6, R128, R83, RZ ;  /* 0x00000053801e7210 */ /* 0x000fe20007fde0ff */
[C---:B------:R-:W-:Y:S01]  /*5dc0*/  IMAD.X R35, R127.reuse, 0x1, R88, P0 ;  /* 0x000000017f237824 */ /* 0x040fe200000e0658 */
[C---:B------:R-:W-:Y:S02]  /*5dd0*/  IADD3 R36, P0, R126.reuse, R93, RZ ;  /* 0x0000005d7e247210 */ /* 0x040fe40007f1e0ff */
[----:B------:R3:W-:Y:S01]  /*5de0*/  LDGSTS.E [R33+0x1600], [R24.64], P3 ;  /* 0x0160000018217fae */ /* 0x0007e20009921848 */
[----:B------:R-:W-:Y:S01]  /*5df0*/  IMAD.X R31, R127, 0x1, R84, P6 ;  /* 0x000000017f1f7824 */ /* 0x000fe200030e0654 */
[----:B--2---:R-:W-:Y:S01]  /*5e00*/  IADD3 R28, P3, R126, R89, RZ ;  /* 0x000000597e1c7210 */ /* 0x004fe20007f7e0ff */
[----:B------:R-:W-:-:S03]  /*5e10*/  IMAD.X R37, R125, 0x1, R94, P0 ;  /* 0x000000017d257824 */ /* 0x000fc600000e065e */
[----:B------:R2:W-:Y:S01]  /*5e20*/  LDGSTS.E [R33+0x1a00], [R30.64], P2 ;  /* 0x01a000001e217fae */ /* 0x0005e20009121848 */
[----:B------:R-:W-:-:S03]  /*5e30*/  IMAD.X R29, R125, 0x1, R90, P3 ;  /* 0x000000017d1d7824 */ /* 0x000fc600018e065a */
[----:B------:R4:W-:Y:S01]  /*5e40*/  LDGSTS.E [R33+0x1e00], [R34.64], P1 ;  /* 0x01e0000022217fae */ /* 0x0009e20008921848 */
[C---:B-1----:R-:W-:Y:S02]  /*5e50*/  IADD3 R26, P1, R126.reuse, R97, RZ ;  /* 0x000000617e1a7210 */ /* 0x042fe40007f3e0ff */
[C---:B---3--:R-:W-:Y:S01]  /*5e60*/  IADD3 R24, P0, R126.reuse, R101, RZ ;  /* 0x000000657e187210 */ /* 0x048fe20007f1e0ff */
[----:B------:R-:W0:Y:S02]  /*5e70*/  LDGDEPBAR ;  /* 0x00000000000079af */ /* 0x000e240000000000 */
[C---:B------:R-:W-:Y:S02]  /*5e80*/  IMAD.X R27, R125.reuse, 0x1, R98, P1 ;  /* 0x000000017d1b7824 */ /* 0x040fe400008e0662 */
[----:B------:R-:W-:Y:S01]  /*5e90*/  IMAD.X R25, R125, 0x1, R102, P0 ;  /* 0x000000017d197824 */ /* 0x000fe200000e0666 */
[C---:B------:R-:W-:Y:S01]  /*5ea0*/  IADD3 R32, P0, R126.reuse, R109, RZ ;  /* 0x0000006d7e207210 */ /* 0x040fe20007f1e0ff */
[----:B------:R1:W-:Y:S01]  /*5eb0*/  LDGSTS.E [R39+0xa000], [R28.64], P4 ;  /* 0x0a0000001c277fae */ /* 0x0003e2000a121848 */
[----:B--2---:R-:W-:-:S03]  /*5ec0*/  IADD3 R30, P1, R126, R105, RZ ;  /* 0x000000697e1e7210 */ /* 0x004fc60007f3e0ff */
[----:B------:R2:W-:Y:S01]  /*5ed0*/  LDGSTS.E [R39+0xa400], [R36.64], P4 ;  /* 0x0a40000024277fae */ /* 0x0005e2000a121848 */
[C---:B----4-:R-:W-:Y:S02]  /*5ee0*/  IMAD.X R33, R125.reuse, 0x1, R110, P0 ;  /* 0x000000017d217824 */ /* 0x050fe400000e066e */
[----:B------:R-:W-:Y:S01]  /*5ef0*/  IMAD.X R31, R125, 0x1, R106, P1 ;  /* 0x000000017d1f7824 */ /* 0x000fe200008e066a */
[----:B------:R3:W-:Y:S01]  /*5f00*/  LDGSTS.E [R39+0xa800], [R26.64], P4 ;  /* 0x0a8000001a277fae */ /* 0x0007e2000a121848 */
[----:B------:R-:W-:-:S03]  /*5f10*/  IADD3 R34, P1, R126, R113, RZ ;  /* 0x000000717e227210 */ /* 0x000fc60007f3e0ff */
[----:B------:R4:W-:Y:S01]  /*5f20*/  LDGSTS.E [R39+0xac00], [R24.64], P4 ;  /* 0x0ac0000018277fae */ /* 0x0009e2000a121848 */
[C---:B-1----:R-:W-:Y:S01]  /*5f30*/  IADD3 R28, P2, R126.reuse, R117, RZ ;  /* 0x000000757e1c7210 */ /* 0x042fe20007f5e0ff */
[C---:B------:R-:W-:Y:S01]  /*5f40*/  IMAD.X R35, R125.reuse, 0x1, R114, P1 ;  /* 0x000000017d237824 */ /* 0x040fe200008e0672 */
[C---:B--2---:R-:W-:Y:S01]  /*5f50*/  IADD3 R36, P0, R126.reuse, R91, RZ ;  /* 0x0000005b7e247210 */ /* 0x044fe20007f1e0ff */
[----:B------:R1:W-:Y:S02]  /*5f60*/  LDGSTS.E [R39+0xb000], [R30.64], P4 ;  /* 0x0b0000001e277fae */ /* 0x0003e4000a121848 */
[C---:B------:R-:W-:Y:S01]  /*5f70*/  IMAD.X R29, R125.reuse, 0x1, R118, P2 ;  /* 0x000000017d1d7824 */ /* 0x040fe200010e0676 */
[C---:B---3--:R-:W-:Y:S01]  /*5f80*/  IADD3 R26, P1, R126.reuse, R95, RZ ;  /* 0x0000005f7e1a7210 */ /* 0x048fe20007f3e0ff */
[----:B------:R-:W-:Y:S01]  /*5f90*/  IMAD.X R37, R125, 0x1, R92, P0 ;  /* 0x000000017d257824 */ /* 0x000fe200000e065c */
[----:B------:R2:W-:Y:S01]  /*5fa0*/  LDGSTS.E [R39+0xb400], [R32.64], P4 ;  /* 0x0b40000020277fae */ /* 0x0005e2000a121848 */
[----:B----4-:R-:W-:-:S02]  /*5fb0*/  IADD3 R24, P0, R126, R99, RZ ;  /* 0x000000637e187210 */ /* 0x010fc40007f1e0ff */
[C---:B------:R-:W-:Y:S01]  /*5fc0*/  IMAD.X R27, R125.reuse, 0x1, R96, P1 ;  /* 0x000000017d1b7824 */ /* 0x040fe200008e0660 */
[----:B------:R3:W-:Y:S02]  /*5fd0*/  LDGSTS.E [R39+0xb800], [R34.64], P4 ;  /* 0x0b80000022277fae */ /* 0x0007e4000a121848 */
[C---:B------:R-:W-:Y:S02]  /*5fe0*/  IMAD.X R25, R125.reuse, 0x1, R100, P0 ;  /* 0x000000017d197824 */ /* 0x040fe400000e0664 */
[----:B------:R4:W-:Y:S01]  /*5ff0*/  LDGSTS.E [R39+0xbc00], [R28.64], P4 ;  /* 0x0bc000001c277fae */ /* 0x0009e2000a121848 */
[C---:B-1----:R-:W-:Y:S02]  /*6000*/  IADD3 R30, P1, R126.reuse, R103, RZ ;  /* 0x000000677e1e7210 */ /* 0x042fe40007f3e0ff */
        /* <DEDUP_REMOVED lines=8> */
[----:B------:R2:W-:Y:S01]  /*6090*/  LDGSTS.E [R65+0xaa00], [R24.64], P4 ;  /* 0x0aa0000018417fae */ /* 0x0005e2000a121848 */
[----:B-1----:R-:W-:Y:S01]  /*60a0*/  IADD3 R36, P0, R126, R119, RZ ;  /* 0x000000777e247210 */ /* 0x002fe20007f1e0ff */
[----:B------:R-:W-:Y:S02]  /*60b0*/  IMAD.X R29, R125, 0x1, R116, P2 ;  /* 0x000000017d1d7824 */ /* 0x000fe400010e0674 */
[----:B------:R2:W-:Y:S01]  /*60c0*/  LDGSTS.E [R65+0xae00], [R30.64], P4 ;  /* 0x0ae000001e417fae */ /* 0x0005e2000a121848 */
[----:B------:R-:W-:Y:S01]  /*60d0*/  LEA R126, P1, R141, R126, 0x2 ;  /* 0x0000007e8d7e7211 */ /* 0x000fe200078210ff */
[----:B------:R-:W-:Y:S01]  /*60e0*/  IMAD.X R37, R125, 0x1, R120, P0 ;  /* 0x000000017d257824 */ /* 0x000fe200000e0678 */
[----:B------:R-:W-:Y:S01]  /*60f0*/  ISETP.NE.U32.AND P0, PT, R136, UR4, PT ;  /* 0x0000000488007c0c */ /* 0x000fe2000bf05070 */
[----:B------:R2:W-:Y:S01]  /*6100*/  LDGSTS.E [R65+0xb200], [R32.64], P4 ;  /* 0x0b20000020417fae */ /* 0x0005e2000a121848 */
[----:B------:R-:W-:Y:S01]  /*6110*/  LEA R128, P2, R143, R128, 0x2 ;  /* 0x000000808f807211 */ /* 0x000fe200078410ff */
[----:B------:R-:W-:-:S02]  /*6120*/  IMAD.X R125, R125, 0x1, R123, P1 ;  /* 0x000000017d7d7824 */ /* 0x000fc400008e067b */
[----:B------:R2:W-:Y:S02]  /*6130*/  LDGSTS.E [R65+0xb600], [R34.64], P4 ;  /* 0x0b60000022417fae */ /* 0x0005e4000a121848 */
[----:B------:R-:W-:Y:S02]  /*6140*/  IMAD.X R127, R127, 0x1, R124, P2 ;  /* 0x000000017f7f7824 */ /* 0x000fe400010e067c */
[----:B------:R2:W-:Y:S04]  /*6150*/  LDGSTS.E [R65+0xba00], [R28.64], P4 ;  /* 0x0ba000001c417fae */ /* 0x0005e8000a121848 */
[----:B------:R2:W-:Y:S04]  /*6160*/  LDGSTS.E [R65+0xbe00], [R36.64], P4 ;  /* 0x0be0000024417fae */ /* 0x0005e8000a121848 */
[----:B------:R-:W0:Y:S01]  /*6170*/  LDGDEPBAR ;  /* 0x00000000000079af */ /* 0x000e220000000000 */
[----:B------:R-:W-:Y:S01]  /*6180*/  @!P0 CALL.REL.NOINC `(.L_x_1) ;  /* 0x0000001000008944 */ /* 0x000fe20003c00000 */
[----:B------:R-:W-:Y:S05]  /*6190*/  BRA `(.L_x_2) ;  /* 0xffffef4000007947 */ /* 0x000fea000383ffff */
.L_x_1:
[----:B------:R-:W-:-:S04]  /*61a0*/  DEPBAR.LE SB0, 0x0 ;  /* 0x000080000000791a */ /* 0x000fc80000000000 */
[C---:B------:R-:W-:Y:S01]  /*61b0*/  IMAD.SHL.U32 R0, R129.reuse, 0x200, RZ ;  /* 0x0000020081007824 */ /* 0x040fe200078e00ff */
[----:B------:R-:W-:Y:S01]  /*61c0*/  ISETP.GE.AND P0, PT, R122, c[0x0][0x178], PT ;  /* 0x00005e007a007a0c */ /* 0x000fe20003f06270 */
[----:B------:R-:W-:Y:S01]  /*61d0*/  IMAD.SHL.U32 R2, R129, 0x800, RZ ;  /* 0x0000080081027824 */ /* 0x000fe200078e00ff */
[----:B--2---:R-:W-:Y:S01]  /*61e0*/  LOP3.LUT R26, R121, 0x2, R162, 0xfe, !PT ;  /* 0x00000002791a7812 */ /* 0x004fe200078efea2 */
[----:B------:R-:W-:Y:S01]  /*61f0*/  IMAD.MOV.U32 R8, RZ, RZ, R56 ;  /* 0x000000ffff087224 */ /* 0x000fe200078e0038 */
[----:B------:R-:W-:Y:S01]  /*6200*/  LOP3.LUT R3, R0, 0x3000, RZ, 0xc0, !PT ;  /* 0x0000300000037812 */ /* 0x000fe200078ec0ff */
[C---:B------:R-:W-:Y:S01]  /*6210*/  IMAD.SHL.U32 R0, R129.reuse, 0x40, RZ ;  /* 0x0000004081007824 */ /* 0x040fe200078e00ff */
[----:B------:R-:W-:Y:S01]  /*6220*/  LOP3.LUT R2, R2, 0x3000, RZ, 0xc0, !PT ;  /* 0x0000300002027812 */ /* 0x000fe200078ec0ff */
[----:B------:R-:W-:Y:S01]  /*6230*/  IMAD.SHL.U32 R129, R129, 0x4, RZ ;  /* 0x0000000481817824 */ /* 0x000fe200078e00ff */
[----:B------:R-:W-:Y:S01]  /*6240*/  LOP3.LUT R132, R3, 0x60, R132, 0xf8, !PT ;  /* 0x0000006003847812 */ /* 0x000fe200078ef884 */
[----:B------:R-:W-:Y:S01]  /*6250*/  IMAD.MOV.U32 R9, RZ, RZ, R48 ;  /* 0x000000ffff097224 */ /* 0x000fe200078e0030 */
[----:B------:R-:W-:Y:S01]  /*6260*/  LOP3.LUT R0, R0, 0x800, RZ, 0xc0, !PT ;  /* 0x0000080000007812 */ /* 0x000fe200078ec0ff */
[----:B------:R-:W-:Y:S01]  /*6270*/  IMAD.MOV.U32 R10, RZ, RZ, R52 ;  /* 0x000000ffff0a7224 */ /* 0x000fe200078e0034 */
[----:B------:R-:W-:Y:S01]  /*6280*/  LOP3.LUT R129, R132, 0x170, R129, 0x78, !PT ;  /* 0x0000017084817812 */ /* 0x000fe200078e7881 */
[----:B------:R-:W-:Y:S01]  /*6290*/  IMAD.MOV.U32 R11, RZ, RZ, R72 ;  /* 0x000000ffff0b7224 */ /* 0x000fe200078e0048 */
[C---:B------:R-:W-:Y:S01]  /*62a0*/  LOP3.LUT R3, R121.reuse, R162, RZ, 0xfc, !PT ;  /* 0x000000a279037212 */ /* 0x040fe200078efcff */
[----:B------:R-:W-:Y:S01]  /*62b0*/  IMAD.MOV.U32 R12, RZ, RZ, R57 ;  /* 0x000000ffff0c7224 */ /* 0x000fe200078e0039 */
[--C-:B------:R-:W-:Y:S01]  /*62c0*/  LOP3.LUT R24, R121, 0x3c, R162.reuse, 0xfe, !PT ;  /* 0x0000003c79187812 */ /* 0x100fe200078efea2 */
[----:B------:R-:W-:Y:S01]  /*62d0*/  IMAD.IADD R0, R0, 0x1, R129 ;  /* 0x0000000100007824 */ /* 0x000fe200078e0281 */
[----:B------:R-:W-:Y:S01]  /*62e0*/  BAR.SYNC.DEFER_BLOCKING 0x0 ;  /* 0x0000000000007b1d */ /* 0x000fe20000010000 */
[----:B------:R-:W-:Y:S01]  /*62f0*/  IMAD.MOV.U32 R13, RZ, RZ, R49 ;  /* 0x000000ffff0d7224 */ /* 0x000fe200078e0031 */
[----:B------:R-:W-:Y:S01]  /*6300*/  ISETP.LT.AND P3, PT, R3, c[0x0][0x17c], !P0 ;  /* 0x00005f0003007a0c */ /* 0x000fe20004761270 */
[----:B------:R-:W-:Y:S01]  /*6310*/  IMAD.MOV.U32 R14, RZ, RZ, R53 ;  /* 0x000000ffff0e7224 */ /* 0x000fe200078e0035 */
[C-C-:B------:R-:W-:Y:S01]  /*6320*/  LOP3.LUT R37, R121.reuse, 0x38, R162.reuse, 0xfe, !PT ;  /* 0x0000003879257812 */ /* 0x140fe200078efea2 */
[----:B------:R-:W-:Y:S01]  /*6330*/  IMAD.MOV.U32 R15, RZ, RZ, R73 ;  /* 0x000000ffff0f7224 */ /* 0x000fe200078e0049 */
[C---:B------:R-:W-:Y:S01]  /*6340*/  LOP3.LUT R48, R121.reuse, 0x36, R162, 0xfe, !PT ;  /* 0x0000003679307812 */ /* 0x040fe200078efea2 */
        /* <DEDUP_REMOVED lines=9> */
[C-C-:B------:R-:W-:Y:S01]  /*63e0*/  LOP3.LUT R54, R121.reuse, 0x24, R162.reuse, 0xfe, !PT ;  /* 0x0000002479367812 */ /* 0x140fe200078efea2 */
[----:B------:R-:W-:Y:S01]  /*63f0*/  IMAD.MOV.U32 R72, RZ, RZ, R59 ;  /* 0x000000ffff487224 */ /* 0x000fe200078e003b */
[C-C-:B------:R-:W-:Y:S01]  /*6400*/  LOP3.LUT R56, R121.reuse, 0x20, R162.reuse, 0xfe, !PT ;  /* 0x0000002079387812 */ /* 0x140fe200078efea2 */
[----:B------:R-:W-:Y:S01]  /*6410*/  IMAD.MOV.U32 R73, RZ, RZ, R51 ;  /* 0x000000ffff497224 */ /* 0x000fe200078e0033 */
[C-C-:B------:R-:W-:Y:S01]  /*6420*/  LOP3.LUT R51, R121.reuse, 0x30, R162.reuse, 0xfe, !PT ;  /* 0x0000003079337812 */ /* 0x140fe200078efea2 */
[----:B------:R-:W-:Y:S01]  /*6430*/  IMAD.MOV.U32 R74, RZ, RZ, R55 ;  /* 0x000000ffff4a7224 */ /* 0x000fe200078e0037 */
[C---:B------:R-:W-:Y:S01]  /*6440*/  LOP3.LUT R55, R121.reuse, 0x22, R162, 0xfe, !PT ;  /* 0x0000002279377812 */ /* 0x040fe200078efea2 */
[----:B------:R-:W-:Y:S01]  /*6450*/  IMAD.MOV.U32 R20, RZ, RZ, R40 ;  /* 0x000000ffff147224 */ /* 0x000fe200078e0028 */
[----:B------:R1:W-:Y:S01]  /*6460*/  STS.128 [R0], R8 ;  /* 0x0000000800007388 */ /* 0x0003e20000000c00 */
[----:B------:R-:W-:Y:S01]  /*6470*/  IMAD.MOV.U32 R21, RZ, RZ, R44 ;  /* 0x000000ffff157224 */ /* 0x000fe200078e002c */
[C---:B------:R-:W-:Y:S01]  /*6480*/  LOP3.LUT R57, R121.reuse, 0x1e, R162, 0xfe, !PT ;  /* 0x0000001e79397812 */ /* 0x040fe200078efea2 */
[----:B------:R-:W-:Y:S01]  /*6490*/  IMAD.MOV.U32 R22, RZ, RZ, R68 ;  /* 0x000000ffff167224 */ /* 0x000fe200078e0044 */
[----:B------:R2:W-:Y:S01]  /*64a0*/  STS.128 [R0+0x400], R12 ;  /* 0x0004000c00007388 */ /* 0x0005e20000000c00 */
[----:B------:R-:W-:Y:S01]  /*64b0*/  IMAD.MOV.U32 R60, RZ, RZ, R43 ;  /* 0x000000ffff3c7224 */ /* 0x000fe200078e002b */
[----:B------:R-:W-:Y:S01]  /*64c0*/  LOP3.LUT R58, R121, 0x1c, R162, 0xfe, !PT ;  /* 0x0000001c793a7812 */ /* 0x000fe200078efea2 */
[----:B------:R-:W-:Y:S01]  /*64d0*/  IMAD R4, R161, 0x10, R2 ;  /* 0x00000010a1047824 */ /* 0x000fe200078e0202 */
[----:B------:R-:W-:Y:S01]  /*64e0*/  STS.128 [R0+0x80], R16 ;  /* 0x0000801000007388 */ /* 0x000fe20000000c00 */
[----:B------:R-:W-:Y:S01]  /*64f0*/  IMAD R122, R122, c[0x0][0x194], RZ ;  /* 0x000065007a7a7a24 */ /* 0x000fe200078e02ff */
[----:B------:R-:W-:Y:S01]  /*6500*/  LOP3.LUT R2, R121, 0x3a, R162, 0xfe, !PT ;  /* 0x0000003a79027812 */ /* 0x000fe200078efea2 */
[----:B------:R-:W-:Y:S01]  /*6510*/  IMAD R66, R3, c[0x0][0x198], RZ ;  /* 0x0000660003427a24 */ /* 0x000fe200078e02ff */
[----:B------:R-:W-:Y:S01]  /*6520*/  STS.128 [R0+0x480], R72 ;  /* 0x0004804800007388 */ /* 0x000fe20000000c00 */
[----:B------:R-:W-:Y:S01]  /*6530*/  LOP3.LUT R28, R4, 0x40, RZ, 0x3c, !PT ;  /* 0x00000040041c7812 */ /* 0x000fe200078e3cff */
[----:B------:R-:W-:Y:S01]  /*6540*/  IMAD R27, R26, c[0x0][0x198], RZ ;  /* 0x000066001a1b7a24 */ /* 0x000fe200078e02ff */
[----:B------:R-:W-:Y:S01]  /*6550*/  LOP3.LUT R68, R4, 0x60, RZ, 0x3c, !PT ;  /* 0x0000006004447812 */ /* 0x000fe200078e3cff */
[----:B-1----:R-:W-:Y:S01]  /*6560*/  IMAD.MOV.U32 R11, RZ, RZ, R61 ;  /* 0x000000ffff0b7224 */ /* 0x002fe200078e003d */
[----:B------:R1:W-:Y:S01]  /*6570*/  STS.128 [R0+0x200], R20 ;  /* 0x0002001400007388 */ /* 0x0003e20000000c00 */
[----:B------:R-:W-:Y:S01]  /*6580*/  IMAD.MOV.U32 R8, RZ, RZ, R41 ;  /* 0x000000ffff087224 */ /* 0x000fe200078e0029 */
[C---:B------:R-:W-:Y:S01]  /*6590*/  LEA R36, P1, R122.reuse, c[0x0][0x170], 0x2 ;  /* 0x00005c007a247a11 */ /* 0x040fe200078210ff */
[----:B--2---:R-:W-:Y:S01]  /*65a0*/  IMAD.MOV.U32 R15, RZ, RZ, R62 ;  /* 0x000000ffff0f7224 */ /* 0x004fe200078e003e */
[C---:B------:R-:W-:Y:S01]  /*65b0*/  LOP3.LUT R59, R121.reuse, 0x1a, R162, 0xfe, !PT ;  /* 0x0000001a793b7812 */ /* 0x040fe200078efea2 */
[----:B------:R-:W-:Y:S01]  /*65c0*/  IMAD.MOV.U32 R9, RZ, RZ, R45 ;  /* 0x000000ffff097224 */ /* 0x000fe200078e002d */
[----:B------:R-:W-:Y:S01]  /*65d0*/  LEA.HI.X.SX32 R3, R122, c[0x0][0x174], 0x2, P1 ;  /* 0x00005d007a037a11 */ /* 0x000fe200008f16ff */
[----:B------:R-:W-:Y:S01]  /*65e0*/  IMAD.MOV.U32 R10, RZ, RZ, R69 ;  /* 0x000000ffff0a7224 */ /* 0x000fe200078e0045 */
[C---:B------:R-:W-:Y:S01]  /*65f0*/  LEA R38, P1, R66.reuse, R36, 0x2 ;  /* 0x0000002442267211 */ /* 0x040fe200078210ff */
[----:B------:R-:W-:Y:S01]  /*6600*/  IMAD.MOV.U32 R12, RZ, RZ, R42 ;  /* 0x000000ffff0c7224 */ /* 0x000fe200078e002a */
[C---:B------:R-:W-:Y:S01]  /*6610*/  LOP3.LUT R69, R121.reuse, 0x2e, R162, 0xfe, !PT ;  /* 0x0000002e79457812 */ /* 0x040fe200078efea2 */
[----:B------:R-:W-:Y:S01]  /*6620*/  IMAD.MOV.U32 R13, RZ, RZ, R46 ;  /* 0x000000ffff0d7224 */ /* 0x000fe200078e002e */
[----:B------:R-:W-:Y:S01]  /*6630*/  STS.128 [R0+0x600], R8 ;  /* 0x0006000800007388 */ /* 0x000fe20000000c00 */
[----:B------:R-:W-:Y:S01]  /*6640*/  IMAD.MOV.U32 R14, RZ, RZ, R70 ;  /* 0x000000ffff0e7224 */ /* 0x000fe200078e0046 */
[----:B------:R-:W-:Y:S01]  /*6650*/  LEA.HI.X.SX32 R39, R66, R3, 0x2, P1 ;  /* 0x0000000342277211 */ /* 0x000fe200008f16ff */
[----:B------:R-:W-:Y:S01]  /*6660*/  IMAD.MOV.U32 R61, RZ, RZ, R47 ;  /* 0x000000ffff3d7224 */ /* 0x000fe200078e002f */
[----:B-1----:R-:W-:Y:S01]  /*6670*/  LOP3.LUT R20, R4, 0x20, RZ, 0x3c, !PT ;  /* 0x0000002004147812 */ /* 0x002fe200078e3cff */
[----:B------:R-:W-:Y:S01]  /*6680*/  IMAD.MOV.U32 R62, RZ, RZ, R71 ;  /* 0x000000ffff3e7224 */ /* 0x000fe200078e0047 */
[----:B------:R-:W-:Y:S01]  /*6690*/  STS.128 [R0+0x280], R12 ;  /* 0x0002800c00007388 */ /* 0x000fe20000000c00 */
[----:B------:R-:W-:-:S02]  /*66a0*/  LOP3.LUT R70, R121, 0x2c, R162, 0xfe, !PT ;  /* 0x0000002c79467812 */ /* 0x000fc400078efea2 */
[C-C-:B------:R-:W-:Y:S01]  /*66b0*/  LOP3.LUT R71, R121.reuse, 0x2a, R162.reuse, 0xfe, !PT ;  /* 0x0000002a79477812 */ /* 0x140fe200078efea2 */
[----:B------:R1:W-:Y:S01]  /*66c0*/  STS.128 [R0+0x680], R60 ;  /* 0x0006803c00007388 */ /* 0x0003e20000000c00 */
[C-C-:B------:R-:W-:Y:S02]  /*66d0*/  LOP3.LUT R64, R121.reuse, 0x10, R162.reuse, 0xfe, !PT ;  /* 0x0000001079407812 */ /* 0x140fe400078efea2 */
[C-C-:B------:R-:W-:Y:S01]  /*66e0*/  LOP3.LUT R65, R121.reuse, 0xe, R162.reuse, 0xfe, !PT ;  /* 0x0000000e79417812 */ /* 0x140fe200078efea2 */
[----:B------:R-:W-:Y:S01]  /*66f0*/  BAR.SYNC.DEFER_BLOCKING 0x0 ;  /* 0x0000000000007b1d */ /* 0x000fe20000010000 */
[C-C-:B------:R-:W-:Y:S02]  /*6700*/  LOP3.LUT R47, R121.reuse, 0xc, R162.reuse, 0xfe, !PT ;  /* 0x0000000c792f7812 */ /* 0x140fe400078efea2 */
[C-C-:B------:R-:W-:Y:S02]  /*6710*/  LOP3.LUT R45, R121.reuse, 0xa, R162.reuse, 0xfe, !PT ;  /* 0x0000000a792d7812 */ /* 0x140fe400078efea2 */
[----:B------:R-:W-:-:S02]  /*6720*/  LOP3.LUT R44, R121, 0x8, R162, 0xfe, !PT ;  /* 0x00000008792c7812 */ /* 0x000fc400078efea2 */
[--C-:B------:R-:W-:Y:S01]  /*6730*/  LOP3.LUT R25, R121, 0x6, R162.reuse, 0xfe, !PT ;  /* 0x0000000679197812 */ /* 0x100fe200078efea2 */
[----:B------:R-:W-:Y:S01]  /*6740*/  IMAD R67, R45, c[0x0][0x198], RZ ;  /* 0x000066002d437a24 */ /* 0x000fe200078e02ff */
[----:B------:R-:W-:Y:S02]  /*6750*/  ISETP.LT.AND P2, PT, R26, c[0x0][0x17c], !P0 ;  /* 0x00005f001a007a0c */ /* 0x000fe40004741270 */
[----:B------:R-:W-:Y:S01]  /*6760*/  ISETP.LT.AND P1, PT, R24, c[0x0][0x17c], !P0 ;  /* 0x00005f0018007a0c */ /* 0x000fe20004721270 */
[----:B------:R-:W-:Y:S01]  /*6770*/  IMAD R46, R25, c[0x0][0x198], RZ ;  /* 0x00006600192e7a24 */ /* 0x000fe200078e02ff */
[C-C-:B-1----:R-:W-:Y:S02]  /*6780*/  LOP3.LUT R0, R121.reuse, 0x3e, R162.reuse, 0xfe, !PT ;  /* 0x0000003e79007812 */ /* 0x142fe400078efea2 */
[C-C-:B------:R-:W-:Y:S02]  /*6790*/  LOP3.LUT R60, R121.reuse, 0x18, R162.reuse, 0xfe, !PT ;  /* 0x00000018793c7812 */ /* 0x140fe400078efea2 */
[----:B------:R-:W-:-:S02]  /*67a0*/  LOP3.LUT R61, R121, 0x16, R162, 0xfe, !PT ;  /* 0x00000016793d7812 */ /* 0x000fc400078efea2 */
[C-C-:B------:R-:W-:Y:S02]  /*67b0*/  LOP3.LUT R62, R121.reuse, 0x14, R162.reuse, 0xfe, !PT ;  /* 0x00000014793e7812 */ /* 0x140fe400078efea2 */
[C-C-:B------:R-:W-:Y:S02]  /*67c0*/  LOP3.LUT R63, R121.reuse, 0x12, R162.reuse, 0xfe, !PT ;  /* 0x00000012793f7812 */ /* 0x140fe400078efea2 */
[----:B------:R-:W-:Y:S01]  /*67d0*/  LOP3.LUT R121, R121, 0x4, R162, 0xfe, !PT ;  /* 0x0000000479797812 */ /* 0x000fe200078efea2 */
[----:B------:R-:W1:Y:S03]  /*67e0*/  LDS.128 R32, [R4] ;  /* 0x0000000004207984 */ /* 0x000e660000000c00 */
[C---:B------:R-:W-:Y:S01]  /*67f0*/  ISETP.LT.AND P4, PT, R121.reuse, c[0x0][0x17c], !P0 ;  /* 0x00005f0079007a0c */ /* 0x040fe20004781270 */
[----:B------:R-:W2:Y:S01]  /*6800*/  LDS.128 R16, [R20] ;  /* 0x0000000014107984 */ /* 0x000ea20000000c00 */
[----:B------:R-:W-:-:S03]  /*6810*/  IMAD R121, R121, c[0x0][0x198], RZ ;  /* 0x0000660079797a24 */ /* 0x000fc600078e02ff */
[----:B------:R-:W3:Y:S02]  /*6820*/  LDS.128 R12, [R28] ;  /* 0x000000001c0c7984 */ /* 0x000ee40000000c00 */
[CC--:B------:R-:W-:Y:S02]  /*6830*/  LEA R42, P6, R121.reuse, R36.reuse, 0x2 ;  /* 0x00000024792a7211 */ /* 0x0c0fe400078c10ff */
[----:B------:R-:W4:Y:S02]  /*6840*/  LDS.128 R8, [R68] ;  /* 0x0000000044087984 */ /* 0x000f240000000c00 */
[----:B------:R-:W-:Y:S02]  /*6850*/  LEA.HI.X.SX32 R43, R121, R3, 0x2, P6 ;  /* 0x00000003792b7211 */ /* 0x000fe400030f16ff */
[----:B------:R-:W5:Y:S04]  /*6860*/  LDS.128 R4, [R4+0x800] ;  /* 0x0008000004047984 */ /* 0x000f680000000c00 */
[----:B------:R-:W4:Y:S04]  /*6870*/  LDS.128 R20, [R20+0x800] ;  /* 0x0008000014147984 */ /* 0x000f280000000c00 */
[----:B------:R-:W4:Y:S04]  /*6880*/  LDS.128 R28, [R28+0x800] ;  /* 0x000800001c1c7984 */ /* 0x000f280000000c00 */
[----:B-1----:R1:W-:Y:S01]  /*6890*/  @P3 STG.E [R38.64], R32 ;  /* 0x0000002026003986 */ /* 0x0023e2000c101908 */
[----:B------:R-:W-:-:S04]  /*68a0*/  LEA R40, P3, R27, R36, 0x2 ;  /* 0x000000241b287211 */ /* 0x000fc800078610ff */
[----:B------:R-:W-:Y:S02]  /*68b0*/  LEA.HI.X.SX32 R41, R27, R3, 0x2, P3 ;  /* 0x000000031b297211 */ /* 0x000fe400018f16ff */
[----:B------:R-:W-:Y:S02]  /*68c0*/  ISETP.LT.AND P3, PT, R25, c[0x0][0x17c], !P0 ;  /* 0x00005f0019007a0c */ /* 0x000fe40004761270 */
[----:B------:R-:W5:Y:S01]  /*68d0*/  LDS.128 R24, [R68+0x800] ;  /* 0x0008000044187984 */ /* 0x000f620000000c00 */
[----:B-1----:R-:W-:-:S03]  /*68e0*/  IMAD R32, R44, c[0x0][0x198], RZ ;  /* 0x000066002c207a24 */ /* 0x002fc600078e02ff */
[----:B--2---:R1:W-:Y:S01]  /*68f0*/  @P2 STG.E [R40.64], R16 ;  /* 0x0000001028002986 */ /* 0x0043e2000c101908 */
[----:B------:R-:W-:Y:S02]  /*6900*/  ISETP.LT.AND P2, PT, R44, c[0x0][0x17c], !P0 ;  /* 0x00005f002c007a0c */ /* 0x000fe40004741270 */
[-C--:B------:R-:W-:Y:S01]  /*6910*/  LEA R38, P5, R46, R36.reuse, 0x2 ;  /* 0x000000242e267211 */ /* 0x080fe200078a10ff */
[----:B---3--:R2:W-:Y:S01]  /*6920*/  @P4 STG.E [R42.64], R12 ;  /* 0x0000000c2a004986 */ /* 0x0085e2000c101908 */
[-C--:B------:R-:W-:Y:S02]  /*6930*/  LEA R44, P6, R32, R36.reuse, 0x2 ;  /* 0x00000024202c7211 */ /* 0x080fe400078c10ff */
[----:B------:R-:W-:Y:S02]  /*6940*/  ISETP.LT.AND P4, PT, R45, c[0x0][0x17c], !P0 ;  /* 0x00005f002d007a0c */ /* 0x000fe40004781270 */
[-C--:B------:R-:W-:Y:S02]  /*6950*/  LEA.HI.X.SX32 R39, R46, R3.reuse, 0x2, P5 ;  /* 0x000000032e277211 */ /* 0x080fe400028f16ff */
[-C--:B------:R-:W-:Y:S01]  /*6960*/  LEA R46, P5, R67, R36.reuse, 0x2 ;  /* 0x00000024432e7211 */ /* 0x080fe200078a10ff */
[C---:B-1----:R-:W-:Y:S01]  /*6970*/  IMAD R16, R47.reuse, c[0x0][0x198], RZ ;  /* 0x000066002f107a24 */ /* 0x042fe200078e02ff */
[-C--:B------:R-:W-:Y:S01]  /*6980*/  LEA.HI.X.SX32 R45, R32, R3.reuse, 0x2, P6 ;  /* 0x00000003202d7211 */ /* 0x080fe200030f16ff */
[----:B----4-:R1:W-:Y:S01]  /*6990*/  @P3 STG.E [R38.64], R8 ;  /* 0x0000000826003986 */ /* 0x0103e2000c101908 */
[----:B------:R-:W-:Y:S01]  /*69a0*/  ISETP.LT.AND P3, PT, R47, c[0x0][0x17c], !P0 ;  /* 0x00005f002f007a0c */ /* 0x000fe20004761270 */
[----:B--2---:R-:W-:Y:S01]  /*69b0*/  IMAD R12, R64, c[0x0][0x198], RZ ;  /* 0x00006600400c7a24 */ /* 0x004fe200078e02ff */
[----:B------:R-:W-:Y:S01]  /*69c0*/  LEA.HI.X.SX32 R47, R67, R3, 0x2, P5 ;  /* 0x00000003432f7211 */ /* 0x000fe200028f16ff */
[----:B-----5:R2:W-:Y:S01]  /*69d0*/  @P2 STG.E [R44.64], R4 ;  /* 0x000000042c002986 */ /* 0x0205e2000c101908 */
[C---:B------:R-:W-:Y:S01]  /*69e0*/  ISETP.LT.AND P2, PT, R65.reuse, c[0x0][0x17c], !P0 ;  /* 0x00005f0041007a0c */ /* 0x040fe20004741270 */
[----:B------:R-:W-:Y:S01]  /*69f0*/  IMAD R65, R65, c[0x0][0x198], RZ ;  /* 0x0000660041417a24 */ /* 0x000fe200078e02ff */
[----:B------:R-:W-:Y:S01]  /*6a00*/  LEA R40, P6, R16, R36, 0x2 ;  /* 0x0000002410287211 */ /* 0x000fe200078c10ff */
[----:B------:R-:W-:Y:S01]  /*6a10*/  @P4 STG.E [R46.64], R20 ;  /* 0x000000142e004986 */ /* 0x000fe2000c101908 */
[----:B------:R-:W-:-:S02]  /*6a20*/  ISETP.LT.AND P4, PT, R64, c[0x0][0x17c], !P0 ;  /* 0x00005f0040007a0c */ /* 0x000fc40004781270 */
[-C--:B------:R-:W-:Y:S01]  /*6a30*/  LEA R42, P5, R65, R36.reuse, 0x2 ;  /* 0x00000024412a7211 */ /* 0x080fe200078a10ff */
[----:B-1----:R-:W-:Y:S01]  /*6a40*/  IMAD R8, R63, c[0x0][0x198], RZ ;  /* 0x000066003f087a24 */ /* 0x002fe200078e02ff */
[-C--:B------:R-:W-:Y:S02]  /*6a50*/  LEA.HI.X.SX32 R41, R16, R3.reuse, 0x2, P6 ;  /* 0x0000000310297211 */ /* 0x080fe400030f16ff */
[-C--:B------:R-:W-:Y:S01]  /*6a60*/  LEA R38, P6, R12, R36.reuse, 0x2 ;  /* 0x000000240c267211 */ /* 0x080fe200078c10ff */
[----:B--2---:R-:W-:Y:S01]  /*6a70*/  IMAD R4, R60, c[0x0][0x198], RZ ;  /* 0x000066003c047a24 */ /* 0x004fe200078e02ff */
[-C--:B------:R-:W-:Y:S01]  /*6a80*/  LEA.HI.X.SX32 R43, R65, R3.reuse, 0x2, P5 ;  /* 0x00000003412b7211 */ /* 0x080fe200028f16ff */
[----:B------:R1:W-:Y:S01]  /*6a90*/  @P3 STG.E [R40.64], R28 ;  /* 0x0000001c28003986 */ /* 0x0003e2000c101908 */
[-C--:B------:R-:W-:Y:S02]  /*6aa0*/  LEA.HI.X.SX32 R39, R12, R3.reuse, 0x2, P6 ;  /* 0x000000030c277211 */ /* 0x080fe400030f16ff */
[----:B------:R-:W-:Y:S01]  /*6ab0*/  ISETP.LT.AND P3, PT, R63, c[0x0][0x17c], !P0 ;  /* 0x00005f003f007a0c */ /* 0x000fe20004761270 */
[----:B------:R-:W-:Y:S01]  /*6ac0*/  @P2 STG.E [R42.64], R24 ;  /* 0x000000182a002986 */ /* 0x000fe2000c101908 */
[C---:B------:R-:W-:Y:S01]  /*6ad0*/  ISETP.LT.AND P2, PT, R62.reuse, c[0x0][0x17c], !P0 ;  /* 0x00005f003e007a0c */ /* 0x040fe20004741270 */
[----:B------:R-:W-:Y:S01]  /*6ae0*/  IMAD R62, R62, c[0x0][0x198], RZ ;  /* 0x000066003e3e7a24 */ /* 0x000fe200078e02ff */
[CC--:B------:R-:W-:Y:S01]  /*6af0*/  LEA R44, P5, R8.reuse, R36.reuse, 0x2 ;  /* 0x00000024082c7211 */ /* 0x0c0fe200078a10ff */
[----:B------:R2:W-:Y:S01]  /*6b00*/  @P4 STG.E [R38.64], R33 ;  /* 0x0000002126004986 */ /* 0x0005e2000c101908 */
[C---:B------:R-:W-:Y:S01]  /*6b10*/  ISETP.LT.AND P4, PT, R61.reuse, c[0x0][0x17c], !P0 ;  /* 0x00005f003d007a0c */ /* 0x040fe20004781270 */
[----:B------:R-:W-:Y:S01]  /*6b20*/  IMAD R61, R61, c[0x0][0x198], RZ ;  /* 0x000066003d3d7a24 */ /* 0x000fe200078e02ff */
[----:B------:R-:W-:Y:S01]  /*6b30*/  LEA.HI.X.SX32 R45, R8, R3, 0x2, P5 ;  /* 0x00000003082d7211 */ /* 0x000fe200028f16ff */
[----:B------:R-:W-:Y:S01]  /*6b40*/  IMAD R8, R59, c[0x0][0x198], RZ ;  /* 0x000066003b087a24 */ /* 0x000fe200078e02ff */
[----:B-1----:R-:W-:-:S02]  /*6b50*/  LEA R40, P6, R62, R36, 0x2 ;  /* 0x000000243e287211 */ /* 0x002fc400078c10ff */
[CC--:B------:R-:W-:Y:S01]  /*6b60*/  LEA R46, P5, R61.reuse, R36.reuse, 0x2 ;  /* 0x000000243d2e7211 */ /* 0x0c0fe200078a10ff */
[----:B------:R-:W-:Y:S01]  /*6b70*/  @P3 STG.E [R44.64], R17 ;  /* 0x000000112c003986 */ /* 0x000fe2000c101908 */
[-C--:B------:R-:W-:Y:S02]  /*6b80*/  LEA.HI.X.SX32 R41, R62, R3.reuse, 0x2, P6 ;  /* 0x000000033e297211 */ /* 0x080fe400030f16ff */
[-C--:B------:R-:W-:Y:S01]  /*6b90*/  LEA.HI.X.SX32 R47, R61, R3.reuse, 0x2, P5 ;  /* 0x000000033d2f7211 */ /* 0x080fe200028f16ff */
[----:B--2---:R-:W-:Y:S01]  /*6ba0*/  IMAD.MOV.U32 R39, RZ, RZ, c[0x0][0x198] ;  /* 0x00006600ff277624 */ /* 0x004fe200078e00ff */
[----:B------:R-:W-:Y:S01]  /*6bb0*/  LEA R32, P5, R8, R36, 0x2 ;  /* 0x0000002408207211 */ /* 0x000fe200078a10ff */
[----:B------:R-:W-:Y:S01]  /*6bc0*/  @P2 STG.E [R40.64], R13 ;  /* 0x0000000d28002986 */ /* 0x000fe2000c101908 */
[----:B------:R-:W-:Y:S01]  /*6bd0*/  ISETP.LT.AND P3, PT, R60, c[0x0][0x17c], !P0 ;  /* 0x00005f003c007a0c */ /* 0x000fe20004761270 */
[----:B------:R-:W-:Y:S01]  /*6be0*/  IMAD R66, R39, 0x20, R66 ;  /* 0x0000002027427824 */ /* 0x000fe200078e0242 */
[----:B------:R-:W-:Y:S01]  /*6bf0*/  ISETP.LT.AND P2, PT, R59, c[0x0][0x17c], !P0 ;  /* 0x00005f003b007a0c */ /* 0x000fe20004741270 */
[----:B------:R1:W-:Y:S01]  /*6c00*/  @P4 STG.E [R46.64], R9 ;  /* 0x000000092e004986 */ /* 0x0003e2000c101908 */
[----:B------:R-:W-:-:S02]  /*6c10*/  LEA.HI.X.SX32 R33, R8, R3, 0x2, P5 ;  /* 0x0000000308217211 */ /* 0x000fc400028f16ff */
[C---:B------:R-:W-:Y:S01]  /*6c20*/  ISETP.LT.AND P5, PT, R57.reuse, c[0x0][0x17c], !P0 ;  /* 0x00005f0039007a0c */ /* 0x040fe200047a1270 */
[----:B------:R-:W-:Y:S01]  /*6c30*/  IMAD R57, R57, c[0x0][0x198], RZ ;  /* 0x0000660039397a24 */ /* 0x000fe200078e02ff */
[-C--:B------:R-:W-:Y:S02]  /*6c40*/  LEA R42, P6, R4, R36.reuse, 0x2 ;  /* 0x00000024042a7211 */ /* 0x080fe400078c10ff */
[C---:B------:R-:W-:Y:S01]  /*6c50*/  ISETP.LT.AND P4, PT, R58.reuse, c[0x0][0x17c], !P0 ;  /* 0x00005f003a007a0c */ /* 0x040fe20004781270 */
[----:B------:R-:W-:Y:S01]  /*6c60*/  IMAD R58, R58, c[0x0][0x198], RZ ;  /* 0x000066003a3a7a24 */ /* 0x000fe200078e02ff */
[-C--:B------:R-:W-:Y:S02]  /*6c70*/  LEA.HI.X.SX32 R43, R4, R3.reuse, 0x2, P6 ;  /* 0x00000003042b7211 */ /* 0x080fe400030f16ff */
[-C--:B------:R-:W-:Y:S01]  /*6c80*/  LEA R16, P6, R57, R36.reuse, 0x2 ;  /* 0x0000002439107211 */ /* 0x080fe200078c10ff */
[----:B-1----:R-:W-:Y:S02]  /*6c90*/  IMAD R9, R39, 0x2, R66 ;  /* 0x0000000227097824 */ /* 0x002fe400078e0242 */
[----:B------:R1:W-:Y:S01]  /*6ca0*/  @P3 STG.E [R42.64], R5 ;  /* 0x000000052a003986 */ /* 0x0003e2000c101908 */
[----:B------:R-:W-:Y:S01]  /*6cb0*/  LEA.HI.X.SX32 R17, R57, R3, 0x2, P6 ;  /* 0x0000000339117211 */ /* 0x000fe200030f16ff */
[----:B------:R-:W-:Y:S01]  /*6cc0*/  IMAD R20, R39, 0x2, R9 ;  /* 0x0000000227147824 */ /* 0x000fe200078e0209 */
[-C--:B------:R-:W-:Y:S01]  /*6cd0*/  LEA R12, P3, R58, R36.reuse, 0x2 ;  /* 0x000000243a0c7211 */ /* 0x080fe200078610ff */
[----:B------:R2:W-:Y:S01]  /*6ce0*/  @P2 STG.E [R32.64], R21 ;  /* 0x0000001520002986 */ /* 0x0005e2000c101908 */
[----:B------:R-:W-:-:S02]  /*6cf0*/  LEA R4, P6, R66, R36, 0x2 ;  /* 0x0000002442047211 */ /* 0x000fc400078c10ff */
[----:B------:R-:W-:Y:S02]  /*6d00*/  ISETP.LT.AND P2, PT, R56, c[0x0][0x17c], !P0 ;  /* 0x00005f0038007a0c */ /* 0x000fe40004741270 */
[-C--:B------:R-:W-:Y:S02]  /*6d10*/  LEA.HI.X.SX32 R13, R58, R3.reuse, 0x2, P3 ;  /* 0x000000033a0d7211 */ /* 0x080fe400018f16ff */
[----:B------:R-:W-:Y:S02]  /*6d20*/  ISETP.LT.AND P3, PT, R37, c[0x0][0x17c], !P0 ;  /* 0x00005f0025007a0c */ /* 0x000fe40004761270 */
[-C--:B-1----:R-:W-:Y:S01]  /*6d30*/  LEA.HI.X.SX32 R5, R66, R3.reuse, 0x2, P6 ;  /* 0x0000000342057211 */ /* 0x082fe200030f16ff */
[----:B------:R1:W-:Y:S01]  /*6d40*/  @P4 STG.E [R12.64], R29 ;  /* 0x0000001d0c004986 */ /* 0x0003e2000c101908 */
[----:B------:R-:W-:Y:S01]  /*6d50*/  LEA R8, P6, R9, R36, 0x2 ;  /* 0x0000002409087211 */ /* 0x000fe200078c10ff */
[----:B--2---:R-:W-:Y:S01]  /*6d60*/  IMAD R21, R39, 0x2, R20 ;  /* 0x0000000227157824 */ /* 0x004fe200078e0214 */
[----:B------:R-:W-:Y:S01]  /*6d70*/  ISETP.LT.AND P4, PT, R55, c[0x0][0x17c], !P0 ;  /* 0x00005f0037007a0c */ /* 0x000fe20004781270 */
[----:B------:R2:W-:Y:S01]  /*6d80*/  @P5 STG.E [R16.64], R25 ;  /* 0x0000001910005986 */ /* 0x0005e2000c101908 */
[----:B------:R-:W-:-:S02]  /*6d90*/  LEA.HI.X.SX32 R9, R9, R3, 0x2, P6 ;  /* 0x0000000309097211 */ /* 0x000fc400030f16ff */
[----:B------:R-:W-:Y:S01]  /*6da0*/  ISETP.LT.AND P5, PT, R54, c[0x0][0x17c], !P0 ;  /* 0x00005f0036007a0c */ /* 0x000fe200047a1270 */
[----:B------:R3:W-:Y:S01]  /*6db0*/  @P2 STG.E [R4.64], R34 ;  /* 0x0000002204002986 */ /* 0x0007e2000c101908 */
[----:B------:R-:W-:Y:S02]  /*6dc0*/  ISETP.LT.AND P2, PT, R53, c[0x0][0x17c], !P0 ;  /* 0x00005f0035007a0c */ /* 0x000fe40004741270 */
[----:B-1----:R-:W-:-:S04]  /*6dd0*/  LEA R12, P6, R20, R36, 0x2 ;  /* 0x00000024140c7211 */ /* 0x002fc800078c10ff */
[-C--:B------:R-:W-:Y:S01]  /*6de0*/  LEA.HI.X.SX32 R13, R20, R3.reuse, 0x2, P6 ;  /* 0x00000003140d7211 */ /* 0x080fe200030f16ff */
[----:B------:R-:W-:Y:S01]  /*6df0*/  IMAD R20, R39, 0x2, R21 ;  /* 0x0000000227147824 */ /* 0x000fe200078e0215 */
[CC--:B--2---:R-:W-:Y:S01]  /*6e00*/  LEA R16, P6, R21.reuse, R36.reuse, 0x2 ;  /* 0x0000002415107211 */ /* 0x0c4fe200078c10ff */
[----:B------:R1:W-:Y:S01]  /*6e10*/  @P4 STG.E [R8.64], R18 ;  /* 0x0000001208004986 */ /* 0x0003e2000c101908 */
[----:B------:R-:W-:Y:S02]  /*6e20*/  ISETP.LT.AND P4, PT, R52, c[0x0][0x17c], !P0 ;  /* 0x00005f0034007a0c */ /* 0x000fe40004781270 */
[----:B------:R-:W-:Y:S01]  /*6e30*/  LEA.HI.X.SX32 R17, R21, R3, 0x2, P6 ;  /* 0x0000000315117211 */ /* 0x000fe200030f16ff */
[----:B------:R-:W-:Y:S01]  /*6e40*/  IMAD R21, R39, 0x2, R20 ;  /* 0x0000000227157824 */ /* 0x000fe200078e0214 */
[----:B---3--:R-:W-:Y:S01]  /*6e50*/  LEA R4, P6, R20, R36, 0x2 ;  /* 0x0000002414047211 */ /* 0x008fe200078c10ff */
[----:B------:R2:W-:Y:S01]  /*6e60*/  @P5 STG.E [R12.64], R14 ;  /* 0x0000000e0c005986 */ /* 0x0005e2000c101908 */
[----:B------:R-:W-:-:S02]  /*6e70*/  ISETP.LT.AND P5, PT, R71, c[0x0][0x17c], !P0 ;  /* 0x00005f0047007a0c */ /* 0x000fc400047a1270 */
[-C--:B------:R-:W-:Y:S01]  /*6e80*/  LEA.HI.X.SX32 R5, R20, R3.reuse, 0x2, P6 ;  /* 0x0000000314057211 */ /* 0x080fe200030f16ff */
[----:B------:R3:W-:Y:S01]  /*6e90*/  @P2 STG.E [R16.64], R10 ;  /* 0x0000000a10002986 */ /* 0x0007e2000c101908 */
[----:B------:R-:W-:Y:S01]  /*6ea0*/  ISETP.LT.AND P2, PT, R70, c[0x0][0x17c], !P0 ;  /* 0x00005f0046007a0c */ /* 0x000fe20004741270 */
[----:B-1----:R-:W-:Y:S01]  /*6eb0*/  IMAD R18, R39, 0x2, R21 ;  /* 0x0000000227127824 */ /* 0x002fe200078e0215 */
[-C--:B------:R-:W-:Y:S01]  /*6ec0*/  LEA R8, P6, R21, R36.reuse, 0x2 ;  /* 0x0000002415087211 */ /* 0x080fe200078c10ff */
[----:B------:R1:W-:Y:S01]  /*6ed0*/  @P4 STG.E [R4.64], R6 ;  /* 0x0000000604004986 */ /* 0x0003e2000c101908 */
[----:B------:R-:W-:Y:S02]  /*6ee0*/  ISETP.LT.AND P4, PT, R69, c[0x0][0x17c], !P0 ;  /* 0x00005f0045007a0c */ /* 0x000fe40004781270 */
[----:B------:R-:W-:Y:S01]  /*6ef0*/  LEA.HI.X.SX32 R9, R21, R3, 0x2, P6 ;  /* 0x0000000315097211 */ /* 0x000fe200030f16ff */
[----:B--2---:R-:W-:Y:S01]  /*6f00*/  IMAD R14, R39, 0x2, R18 ;  /* 0x00000002270e7824 */ /* 0x004fe200078e0212 */
[----:B------:R-:W-:-:S03]  /*6f10*/  LEA R12, P6, R18, R36, 0x2 ;  /* 0x00000024120c7211 */ /* 0x000fc600078c10ff */
[C---:B---3--:R-:W-:Y:S01]  /*6f20*/  IMAD R10, R39.reuse, 0x2, R14 ;  /* 0x00000002270a7824 */ /* 0x048fe200078e020e */
[-C--:B------:R-:W-:Y:S01]  /*6f30*/  LEA.HI.X.SX32 R13, R18, R3.reuse, 0x2, P6 ;  /* 0x00000003120d7211 */ /* 0x080fe200030f16ff */
[----:B------:R2:W-:Y:S01]  /*6f40*/  @P5 STG.E [R8.64], R22 ;  /* 0x0000001608005986 */ /* 0x0005e2000c101908 */
[CC--:B------:R-:W-:Y:S01]  /*6f50*/  LEA R16, P6, R14.reuse, R36.reuse, 0x2 ;  /* 0x000000240e107211 */ /* 0x0c0fe200078c10ff */
[----:B-1----:R-:W-:Y:S01]  /*6f60*/  IMAD R6, R39, 0x2, R10 ;  /* 0x0000000227067824 */ /* 0x002fe200078e020a */
[----:B------:R-:W-:Y:S01]  /*6f70*/  ISETP.LT.AND P5, PT, R51, c[0x0][0x17c], !P0 ;  /* 0x00005f0033007a0c */ /* 0x000fe200047a1270 */
[----:B------:R1:W-:Y:S01]  /*6f80*/  @P2 STG.E [R12.64], R30 ;  /* 0x0000001e0c002986 */ /* 0x0003e2000c101908 */
[-C--:B------:R-:W-:Y:S02]  /*6f90*/  LEA.HI.X.SX32 R17, R14, R3.reuse, 0x2, P6 ;  /* 0x000000030e117211 */ /* 0x080fe400030f16ff */
[-C--:B------:R-:W-:Y:S02]  /*6fa0*/  LEA R4, P6, R10, R36.reuse, 0x2 ;  /* 0x000000240a047211 */ /* 0x080fe400078c10ff */
[----:B------:R-:W-:Y:S01]  /*6fb0*/  ISETP.LT.AND P2, PT, R50, c[0x0][0x17c], !P0 ;  /* 0x00005f0032007a0c */ /* 0x000fe20004741270 */
[----:B------:R3:W-:Y:S01]  /*6fc0*/  @P4 STG.E [R16.64], R26 ;  /* 0x0000001a10004986 */ /* 0x0007e2000c101908 */
[----:B------:R-:W-:Y:S01]  /*6fd0*/  LEA.HI.X.SX32 R5, R10, R3, 0x2, P6 ;  /* 0x000000030a057211 */ /* 0x000fe200030f16ff */
[----:B------:R-:W-:Y:S01]  /*6fe0*/  IMAD R10, R39, 0x2, R6 ;  /* 0x00000002270a7824 */ /* 0x000fe200078e0206 */
[----:B--2---:R-:W-:-:S02]  /*6ff0*/  LEA R8, P6, R6, R36, 0x2 ;  /* 0x0000002406087211 */ /* 0x004fc400078c10ff */
[----:B------:R-:W-:Y:S01]  /*7000*/  ISETP.LT.AND P4, PT, R48, c[0x0][0x17c], !P0 ;  /* 0x00005f0030007a0c */ /* 0x000fe20004781270 */
[C---:B------:R-:W-:Y:S01]  /*7010*/  IMAD R14, R39.reuse, 0x2, R10 ;  /* 0x00000002270e7824 */ /* 0x040fe200078e020a */
[-C--:B------:R-:W-:Y:S01]  /*7020*/  LEA.HI.X.SX32 R9, R6, R3.reuse, 0x2, P6 ;  /* 0x0000000306097211 */ /* 0x080fe200030f16ff */
[----:B------:R2:W-:Y:S01]  /*7030*/  @P5 STG.E [R4.64], R35 ;  /* 0x0000002304005986 */ /* 0x0005e2000c101908 */
[-C--:B-1----:R-:W-:Y:S01]  /*7040*/  LEA R12, P6, R10, R36.reuse, 0x2 ;  /* 0x000000240a0c7211 */ /* 0x082fe200078c10ff */
[----:B------:R-:W-:Y:S01]  /*7050*/  IMAD R6, R39, 0x2, R14 ;  /* 0x0000000227067824 */ /* 0x000fe200078e020e */
[----:B------:R-:W-:Y:S01]  /*7060*/  ISETP.LT.AND P5, PT, R49, c[0x0][0x17c], !P0 ;  /* 0x00005f0031007a0c */ /* 0x000fe200047a1270 */
[----:B------:R1:W-:Y:S01]  /*7070*/  @P2 STG.E [R8.64], R19 ;  /* 0x0000001308002986 */ /* 0x0003e2000c101908 */
[----:B---3--:R-:W-:Y:S01]  /*7080*/  LEA R16, P2, R14, R36, 0x2 ;  /* 0x000000240e107211 */ /* 0x008fe200078410ff */
[----:B------:R-:W-:Y:S01]  /*7090*/  IMAD R18, R39, 0x2, R6 ;  /* 0x0000000227127824 */ /* 0x000fe200078e0206 */
[----:B------:R-:W-:-:S02]  /*70a0*/  LEA.HI.X.SX32 R13, R10, R3, 0x2, P6 ;  /* 0x000000030a0d7211 */ /* 0x000fc400030f16ff */
[-C--:B------:R-:W-:Y:S01]  /*70b0*/  LEA.HI.X.SX32 R17, R14, R3.reuse, 0x2, P2 ;  /* 0x000000030e117211 */ /* 0x080fe200010f16ff */
[C---:B------:R-:W-:Y:S01]  /*70c0*/  IMAD R10, R39.reuse, 0x2, R18 ;  /* 0x00000002270a7824 */ /* 0x040fe200078e0212 */
[-C--:B------:R-:W-:Y:S02]  /*70d0*/  LEA R20, P6, R6, R36.reuse, 0x2 ;  /* 0x0000002406147211 */ /* 0x080fe400078c10ff */
[----:B--2---:R-:W-:Y:S02]  /*70e0*/  LEA R4, P2, R18, R36, 0x2 ;  /* 0x0000002412047211 */ /* 0x004fe400078410ff */
[-C--:B------:R-:W-:Y:S01]  /*70f0*/  LEA.HI.X.SX32 R21, R6, R3.reuse, 0x2, P6 ;  /* 0x0000000306157211 */ /* 0x080fe200030f16ff */
[----:B------:R-:W-:Y:S01]  /*7100*/  IMAD R6, R39, 0x2, R10 ;  /* 0x0000000227067824 */ /* 0x000fe200078e020a */
[----:B------:R-:W-:Y:S01]  /*7110*/  LEA.HI.X.SX32 R5, R18, R3, 0x2, P2 ;  /* 0x0000000312057211 */ /* 0x000fe200010f16ff */
[----:B------:R1:W-:Y:S01]  /*7120*/  @P5 STG.E [R12.64], R15 ;  /* 0x0000000f0c005986 */ /* 0x0003e2000c101908 */
[----:B------:R-:W-:-:S02]  /*7130*/  ISETP.LT.AND P2, PT, R2, c[0x0][0x17c], !P0 ;  /* 0x00005f0002007a0c */ /* 0x000fc40004741270 */
[----:B------:R-:W-:Y:S01]  /*7140*/  ISETP.LT.AND P0, PT, R0, c[0x0][0x17c], !P0 ;  /* 0x00005f0000007a0c */ /* 0x000fe20004701270 */
[----:B------:R1:W-:Y:S01]  /*7150*/  @P4 STG.E [R16.64], R11 ;  /* 0x0000000b10004986 */ /* 0x0003e2000c101908 */
[----:B------:R-:W-:-:S03]  /*7160*/  LEA R24, P6, R10, R36, 0x2 ;  /* 0x000000240a187211 */ /* 0x000fc600078c10ff */
[----:B------:R1:W-:Y:S01]  /*7170*/  @P3 STG.E [R20.64], R7 ;  /* 0x0000000714003986 */ /* 0x0003e2000c101908 */
[----:B------:R-:W-:Y:S02]  /*7180*/  LEA.HI.X.SX32 R25, R10, R3, 0x2, P6 ;  /* 0x000000030a197211 */ /* 0x000fe400030f16ff */
[----:B------:R-:W-:-:S03]  /*7190*/  LEA R36, P6, R6, R36, 0x2 ;  /* 0x0000002406247211 */ /* 0x000fc600078c10ff */
[----:B------:R1:W-:Y:S01]  /*71a0*/  @P2 STG.E [R4.64], R23 ;  /* 0x0000001704002986 */ /* 0x0003e2000c101908 */
[----:B------:R-:W-:-:S03]  /*71b0*/  LEA.HI.X.SX32 R37, R6, R3, 0x2, P6 ;  /* 0x0000000306257211 */ /* 0x000fc600030f16ff */
[----:B------:R1:W-:Y:S01]  /*71c0*/  @P1 STG.E [R24.64], R31 ;  /* 0x0000001f18001986 */ /* 0x0003e2000c101908 */
[----:B------:R-:W-:Y:S05]  /*71d0*/  @!P0 EXIT ;  /* 0x000000000000894d */ /* 0x000fea0003800000 */
[----:B------:R-:W-:Y:S01]  /*71e0*/  STG.E [R36.64], R27 ;  /* 0x0000001b24007986 */ /* 0x000fe2000c101908 */
[----:B------:R-:W-:Y:S05]  /*71f0*/  EXIT ;  /* 0x000000000000794d */ /* 0x000fea0003800000 */
.L_x_3:
[----:B------:R-:W-:-:S00]  /*7200*/  BRA `(.L_x_3) ;  /* 0xfffffff000007947 */ /* 0x000fc0000383ffff */
[----:B------:R-:W-:-:S00]  /*7210*/  NOP ;  /* 0x0000000000007918 */ /* 0x000fc00000000000 */
        /* <DEDUP_REMOVED lines=14> */
.L_x_4:


//--------------------- .nv.shared.matmul_kernel  --------------------------
	.section	.nv.shared.matmul_kernel,"aw",@nobits
	.sectionflags	@""
	.align	16
